//
// Generated by NVIDIA NVVM Compiler
//
// Compiler Build ID: CL-36424714
// Cuda compilation tools, release 13.0, V13.0.88
// Based on NVVM 20.0.0
//

.version 9.0
.target sm_100
.address_size 64

	// .globl	_Z14compute_stressPf
.global .align 4 .b8 __cudart_i2opi_f[24] = {65, 144, 67, 60, 153, 149, 98, 219, 192, 221, 52, 245, 209, 87, 39, 252, 41, 21, 68, 78, 110, 131, 249, 162};

.visible .entry _Z14compute_stressPf(
	.param .u64 .ptr .align 1 _Z14compute_stressPf_param_0
)
{
	.local .align 4 .b8 	__local_depot0[28];
	.reg .b64 	%SP;
	.reg .b64 	%SPL;
	.reg .pred 	%p<18>;
	.reg .b32 	%r<87>;
	.reg .b32 	%f<50>;
	.reg .b64 	%rd<41>;
	.reg .b64 	%fd<5>;

	mov.u64 	%SPL, __local_depot0;
	ld.param.u64 	%rd14, [_Z14compute_stressPf_param_0];
	add.u64 	%rd1, %SPL, 0;
	add.u64 	%rd2, %SPL, 0;
	mov.u32 	%r29, %ctaid.x;
	mov.u32 	%r30, %ntid.x;
	mov.u32 	%r31, %tid.x;
	mad.lo.s32 	%r1, %r29, %r30, %r31;
	setp.gt.s32 	%p2, %r1, 1048575;
	@%p2 bra 	$L__BB0_16;
	cvta.to.global.u64 	%rd17, %rd14;
	mul.wide.s32 	%rd18, %r1, 4;
	add.s64 	%rd3, %rd17, %rd18;
	ld.global.f32 	%f10, [%rd3];
	mul.f32 	%f11, %f10, 0f3F22F983;
	cvt.rni.s32.f32 	%r33, %f11;
	cvt.rn.f32.s32 	%f12, %r33;
	fma.rn.f32 	%f13, %f12, 0fBFC90FDA, %f10;
	fma.rn.f32 	%f14, %f12, 0fB3A22168, %f13;
	fma.rn.f32 	%f15, %f12, 0fA7C234C5, %f14;
	abs.f32 	%f16, %f10;
	setp.ltu.f32 	%p3, %f16, 0f47CE4780;
	setp.eq.f32 	%p4, %f16, 0f7F800000;
	mov.b32 	%r2, %f10;
	shr.u32 	%r34, %r2, 23;
	and.b32  	%r35, %r34, 224;
	add.s32 	%r36, %r35, -128;
	shl.b32 	%r37, %r2, 8;
	or.b32  	%r3, %r37, -2147483648;
	shr.u32 	%r38, %r36, 5;
	and.b32  	%r4, %r34, 31;
	mul.wide.u32 	%rd19, %r38, 4;
	sub.s64 	%rd4, %rd2, %rd19;
	sub.s32 	%r5, 32, %r4;
	mov.f32 	%f47, 0f00000000;
	mul.rn.f32 	%f17, %f10, %f47;
	sub.s64 	%rd5, %rd1, %rd19;
	or.pred  	%p1, %p3, %p4;
	selp.b32 	%r6, %r33, 0, %p3;
	selp.f32 	%f1, %f15, %f17, %p3;
	mov.b32 	%r78, 0;
$L__BB0_2:
	mov.u32 	%r82, %r6;
	mov.f32 	%f48, %f1;
	@%p1 bra 	$L__BB0_8;
	mov.b64 	%rd39, 0;
	mov.b32 	%r79, 0;
	mov.u64 	%rd37, __cudart_i2opi_f;
	mov.u64 	%rd38, %rd2;
$L__BB0_4:
	.pragma "nounroll";
	ld.global.nc.u32 	%r40, [%rd37];
	mad.wide.u32 	%rd22, %r40, %r3, %rd39;
	shr.u64 	%rd39, %rd22, 32;
	st.local.u32 	[%rd38], %rd22;
	add.s32 	%r79, %r79, 1;
	add.s64 	%rd38, %rd38, 4;
	add.s64 	%rd37, %rd37, 4;
	setp.ne.s32 	%p5, %r79, 6;
	@%p5 bra 	$L__BB0_4;
	setp.eq.s32 	%p6, %r4, 0;
	st.local.u32 	[%rd2+24], %rd39;
	ld.local.u32 	%r80, [%rd4+24];
	ld.local.u32 	%r81, [%rd4+20];
	@%p6 bra 	$L__BB0_7;
	shl.b32 	%r41, %r80, %r4;
	shr.u32 	%r42, %r81, %r5;
	add.s32 	%r80, %r42, %r41;
	shl.b32 	%r43, %r81, %r4;
	ld.local.u32 	%r44, [%rd4+16];
	shr.u32 	%r45, %r44, %r5;
	add.s32 	%r81, %r45, %r43;
$L__BB0_7:
	setp.lt.s32 	%p7, %r2, 0;
	shr.u32 	%r46, %r80, 30;
	shf.l.wrap.b32 	%r47, %r81, %r80, 2;
	shl.b32 	%r48, %r81, 2;
	shr.u32 	%r49, %r47, 31;
	add.s32 	%r50, %r49, %r46;
	neg.s32 	%r51, %r50;
	selp.b32 	%r82, %r51, %r50, %p7;
	xor.b32  	%r52, %r47, %r2;
	shr.s32 	%r53, %r47, 31;
	xor.b32  	%r54, %r53, %r47;
	xor.b32  	%r55, %r53, %r48;
	cvt.u64.u32 	%rd23, %r54;
	shl.b64 	%rd24, %rd23, 32;
	cvt.u64.u32 	%rd25, %r55;
	or.b64  	%rd26, %rd24, %rd25;
	cvt.rn.f64.s64 	%fd1, %rd26;
	mul.f64 	%fd2, %fd1, 0d3BF921FB54442D19;
	cvt.rn.f32.f64 	%f18, %fd2;
	neg.f32 	%f19, %f18;
	setp.lt.s32 	%p8, %r52, 0;
	selp.f32 	%f48, %f19, %f18, %p8;
$L__BB0_8:
	mul.rn.f32 	%f20, %f48, %f48;
	and.b32  	%r56, %r82, 1;
	setp.eq.b32 	%p9, %r56, 1;
	selp.f32 	%f21, 0f3F800000, %f48, %p9;
	fma.rn.f32 	%f22, %f20, %f21, 0f00000000;
	fma.rn.f32 	%f23, %f20, 0f37CBAC00, 0fBAB607ED;
	selp.f32 	%f24, %f23, 0fB94D4153, %p9;
	selp.f32 	%f25, 0f3D2AAABB, 0f3C0885E4, %p9;
	fma.rn.f32 	%f26, %f24, %f20, %f25;
	selp.f32 	%f27, 0fBEFFFFFF, 0fBE2AAAA8, %p9;
	fma.rn.f32 	%f28, %f26, %f20, %f27;
	fma.rn.f32 	%f29, %f28, %f22, %f21;
	and.b32  	%r57, %r82, 2;
	setp.eq.s32 	%p10, %r57, 0;
	mov.f32 	%f30, 0f00000000;
	sub.f32 	%f31, %f30, %f29;
	selp.f32 	%f5, %f29, %f31, %p10;
	mov.u32 	%r86, %r6;
	mov.f32 	%f49, %f1;
	@%p1 bra 	$L__BB0_14;
	mov.b64 	%rd40, 0;
	mov.b32 	%r83, 0;
$L__BB0_10:
	.pragma "nounroll";
	mul.wide.u32 	%rd28, %r83, 4;
	mov.u64 	%rd29, __cudart_i2opi_f;
	add.s64 	%rd30, %rd29, %rd28;
	ld.global.nc.u32 	%r59, [%rd30];
	mad.wide.u32 	%rd31, %r59, %r3, %rd40;
	shr.u64 	%rd40, %rd31, 32;
	add.s64 	%rd32, %rd1, %rd28;
	st.local.u32 	[%rd32], %rd31;
	add.s32 	%r83, %r83, 1;
	setp.ne.s32 	%p11, %r83, 6;
	@%p11 bra 	$L__BB0_10;
	setp.eq.s32 	%p12, %r4, 0;
	st.local.u32 	[%rd1+24], %rd40;
	ld.local.u32 	%r84, [%rd5+24];
	ld.local.u32 	%r85, [%rd5+20];
	@%p12 bra 	$L__BB0_13;
	shl.b32 	%r60, %r84, %r4;
	shr.u32 	%r61, %r85, %r5;
	add.s32 	%r84, %r61, %r60;
	shl.b32 	%r62, %r85, %r4;
	ld.local.u32 	%r63, [%rd5+16];
	shr.u32 	%r64, %r63, %r5;
	add.s32 	%r85, %r64, %r62;
$L__BB0_13:
	setp.lt.s32 	%p13, %r2, 0;
	shr.u32 	%r65, %r84, 30;
	shf.l.wrap.b32 	%r66, %r85, %r84, 2;
	shl.b32 	%r67, %r85, 2;
	shr.u32 	%r68, %r66, 31;
	add.s32 	%r69, %r68, %r65;
	neg.s32 	%r70, %r69;
	selp.b32 	%r86, %r70, %r69, %p13;
	xor.b32  	%r71, %r66, %r2;
	shr.s32 	%r72, %r66, 31;
	xor.b32  	%r73, %r72, %r66;
	xor.b32  	%r74, %r72, %r67;
	cvt.u64.u32 	%rd33, %r73;
	shl.b64 	%rd34, %rd33, 32;
	cvt.u64.u32 	%rd35, %r74;
	or.b64  	%rd36, %rd34, %rd35;
	cvt.rn.f64.s64 	%fd3, %rd36;
	mul.f64 	%fd4, %fd3, 0d3BF921FB54442D19;
	cvt.rn.f32.f64 	%f32, %fd4;
	neg.f32 	%f33, %f32;
	setp.lt.s32 	%p14, %r71, 0;
	selp.f32 	%f49, %f33, %f32, %p14;
$L__BB0_14:
	add.s32 	%r75, %r86, 1;
	mul.rn.f32 	%f34, %f49, %f49;
	and.b32  	%r76, %r86, 1;
	setp.eq.b32 	%p15, %r76, 1;
	selp.f32 	%f35, %f49, 0f3F800000, %p15;
	fma.rn.f32 	%f36, %f34, %f35, 0f00000000;
	fma.rn.f32 	%f37, %f34, 0f37CBAC00, 0fBAB607ED;
	selp.f32 	%f38, 0fB94D4153, %f37, %p15;
	selp.f32 	%f39, 0f3C0885E4, 0f3D2AAABB, %p15;
	fma.rn.f32 	%f40, %f38, %f34, %f39;
	selp.f32 	%f41, 0fBE2AAAA8, 0fBEFFFFFF, %p15;
	fma.rn.f32 	%f42, %f40, %f34, %f41;
	fma.rn.f32 	%f43, %f42, %f36, %f35;
	and.b32  	%r77, %r75, 2;
	setp.eq.s32 	%p16, %r77, 0;
	mov.f32 	%f44, 0f00000000;
	sub.f32 	%f45, %f44, %f43;
	selp.f32 	%f46, %f43, %f45, %p16;
	fma.rn.f32 	%f47, %f5, %f46, %f47;
	add.s32 	%r78, %r78, 1;
	setp.ne.s32 	%p17, %r78, 1000;
	@%p17 bra 	$L__BB0_2;
	st.global.f32 	[%rd3], %f47;
$L__BB0_16:
	ret;

}
	// .globl	_Z13memory_stressPf
.visible .entry _Z13memory_stressPf(
	.param .u64 .ptr .align 1 _Z13memory_stressPf_param_0
)
{
	.reg .pred 	%p<3>;
	.reg .b32 	%r<9>;
	.reg .b32 	%f<15>;
	.reg .b64 	%rd<5>;

	ld.param.u64 	%rd2, [_Z13memory_stressPf_param_0];
	mov.u32 	%r4, %ctaid.x;
	mov.u32 	%r5, %ntid.x;
	mov.u32 	%r6, %tid.x;
	mad.lo.s32 	%r1, %r4, %r5, %r6;
	setp.gt.s32 	%p1, %r1, 1048575;
	@%p1 bra 	$L__BB1_4;
	cvta.to.global.u64 	%rd3, %rd2;
	mul.wide.s32 	%rd4, %r1, 4;
	add.s64 	%rd1, %rd3, %rd4;
	ld.global.f32 	%f13, [%rd1];
	mov.f32 	%f14, 0f00000000;
	mov.b32 	%r8, 0;
$L__BB1_2:
	fma.rn.f32 	%f6, %f13, %f13, %f14;
	fma.rn.f32 	%f7, %f6, %f6, %f6;
	fma.rn.f32 	%f8, %f7, %f7, %f7;
	fma.rn.f32 	%f9, %f8, %f8, %f8;
	fma.rn.f32 	%f10, %f9, %f9, %f9;
	fma.rn.f32 	%f11, %f10, %f10, %f10;
	fma.rn.f32 	%f12, %f11, %f11, %f11;
	fma.rn.f32 	%f13, %f12, %f12, %f12;
	add.s32 	%r8, %r8, 8;
	setp.ne.s32 	%p2, %r8, 1000;
	mov.f32 	%f14, %f13;
	@%p2 bra 	$L__BB1_2;
	st.global.f32 	[%rd1], %f13;
$L__BB1_4:
	ret;

}
	// .globl	_Z16scheduler_stressPf
.visible .entry _Z16scheduler_stressPf(
	.param .u64 .ptr .align 1 _Z16scheduler_stressPf_param_0
)
{
	.reg .pred 	%p<3>;
	.reg .b32 	%r<9>;
	.reg .b32 	%f<20>;
	.reg .b64 	%rd<5>;

	ld.param.u64 	%rd2, [_Z16scheduler_stressPf_param_0];
	mov.u32 	%r4, %ctaid.x;
	mov.u32 	%r5, %ntid.x;
	mov.u32 	%r6, %tid.x;
	mad.lo.s32 	%r1, %r4, %r5, %r6;
	setp.gt.s32 	%p1, %r1, 1048575;
	@%p1 bra 	$L__BB2_3;
	cvta.to.global.u64 	%rd3, %rd2;
	mul.wide.s32 	%rd4, %r1, 4;
	add.s64 	%rd1, %rd3, %rd4;
	mov.f32 	%f19, 0f00000000;
	mov.b32 	%r8, 0;
$L__BB2_2:
	bar.warp.sync 	-1;
	ld.global.f32 	%f4, [%rd1];
	fma.rn.f32 	%f5, %f4, %f4, %f19;
	st.global.f32 	[%rd1], %f5;
	bar.warp.sync 	-1;
	ld.global.f32 	%f6, [%rd1];
	fma.rn.f32 	%f7, %f6, %f6, %f5;
	st.global.f32 	[%rd1], %f7;
	bar.warp.sync 	-1;
	ld.global.f32 	%f8, [%rd1];
	fma.rn.f32 	%f9, %f8, %f8, %f7;
	st.global.f32 	[%rd1], %f9;
	bar.warp.sync 	-1;
	ld.global.f32 	%f10, [%rd1];
	fma.rn.f32 	%f11, %f10, %f10, %f9;
	st.global.f32 	[%rd1], %f11;
	bar.warp.sync 	-1;
	ld.global.f32 	%f12, [%rd1];
	fma.rn.f32 	%f13, %f12, %f12, %f11;
	st.global.f32 	[%rd1], %f13;
	bar.warp.sync 	-1;
	ld.global.f32 	%f14, [%rd1];
	fma.rn.f32 	%f15, %f14, %f14, %f13;
	st.global.f32 	[%rd1], %f15;
	bar.warp.sync 	-1;
	ld.global.f32 	%f16, [%rd1];
	fma.rn.f32 	%f17, %f16, %f16, %f15;
	st.global.f32 	[%rd1], %f17;
	bar.warp.sync 	-1;
	ld.global.f32 	%f18, [%rd1];
	fma.rn.f32 	%f19, %f18, %f18, %f17;
	st.global.f32 	[%rd1], %f19;
	add.s32 	%r8, %r8, 8;
	setp.ne.s32 	%p2, %r8, 1000;
	@%p2 bra 	$L__BB2_2;
$L__BB2_3:
	ret;

}
	// .globl	_Z9xu_stressPf
.visible .entry _Z9xu_stressPf(
	.param .u64 .ptr .align 1 _Z9xu_stressPf_param_0
)
{
	.reg .pred 	%p<15>;
	.reg .b32 	%r<33>;
	.reg .b32 	%f<137>;
	.reg .b64 	%rd<5>;

	ld.param.u64 	%rd2, [_Z9xu_stressPf_param_0];
	mov.u32 	%r4, %ctaid.x;
	mov.u32 	%r5, %ntid.x;
	mov.u32 	%r6, %tid.x;
	mad.lo.s32 	%r1, %r4, %r5, %r6;
	setp.gt.s32 	%p1, %r1, 1048575;
	@%p1 bra 	$L__BB3_4;
	cvta.to.global.u64 	%rd3, %rd2;
	mul.wide.s32 	%rd4, %r1, 4;
	add.s64 	%rd1, %rd3, %rd4;
	ld.global.f32 	%f135, [%rd1];
	mov.f32 	%f136, 0f00000000;
	mov.b32 	%r32, 0;
$L__BB3_2:
	fma.rn.f32 	%f6, %f135, 0f3BBB989D, 0f3F000000;
	cvt.sat.f32.f32 	%f7, %f6;
	mov.f32 	%f8, 0f4B400001;
	mov.f32 	%f9, 0f437C0000;
	fma.rm.f32 	%f10, %f7, %f9, %f8;
	add.f32 	%f11, %f10, 0fCB40007F;
	neg.f32 	%f12, %f11;
	fma.rn.f32 	%f13, %f135, 0f3FB8AA3B, %f12;
	fma.rn.f32 	%f14, %f135, 0f32A57060, %f13;
	mov.b32 	%r8, %f10;
	shl.b32 	%r9, %r8, 23;
	mov.b32 	%f15, %r9;
	ex2.approx.ftz.f32 	%f16, %f14;
	mul.f32 	%f17, %f16, %f15;
	setp.lt.f32 	%p2, %f135, 0f00800000;
	mul.f32 	%f18, %f135, 0f4B000000;
	selp.f32 	%f19, %f18, %f135, %p2;
	selp.f32 	%f20, 0fC1B80000, 0f00000000, %p2;
	mov.b32 	%r10, %f19;
	add.s32 	%r11, %r10, -1059760811;
	and.b32  	%r12, %r11, -8388608;
	sub.s32 	%r13, %r10, %r12;
	mov.b32 	%f21, %r13;
	cvt.rn.f32.s32 	%f22, %r12;
	fma.rn.f32 	%f23, %f22, 0f34000000, %f20;
	add.f32 	%f24, %f21, 0fBF800000;
	fma.rn.f32 	%f25, %f24, 0fBE055027, 0f3E1039F6;
	fma.rn.f32 	%f26, %f25, %f24, 0fBDF8CDCC;
	fma.rn.f32 	%f27, %f26, %f24, 0f3E0F2955;
	fma.rn.f32 	%f28, %f27, %f24, 0fBE2AD8B9;
	fma.rn.f32 	%f29, %f28, %f24, 0f3E4CED0B;
	fma.rn.f32 	%f30, %f29, %f24, 0fBE7FFF22;
	fma.rn.f32 	%f31, %f30, %f24, 0f3EAAAA78;
	fma.rn.f32 	%f32, %f31, %f24, 0fBF000000;
	mul.f32 	%f33, %f24, %f32;
	fma.rn.f32 	%f34, %f33, %f24, %f24;
	fma.rn.f32 	%f35, %f23, 0f3F317218, %f34;
	setp.gt.u32 	%p3, %r10, 2139095039;
	fma.rn.f32 	%f36, %f19, 0f7F800000, 0f7F800000;
	selp.f32 	%f37, %f36, %f35, %p3;
	setp.eq.f32 	%p4, %f19, 0f00000000;
	selp.f32 	%f38, 0fFF800000, %f37, %p4;
	fma.rn.f32 	%f39, %f17, %f38, %f136;
	fma.rn.f32 	%f40, %f39, 0f3BBB989D, 0f3F000000;
	cvt.sat.f32.f32 	%f41, %f40;
	fma.rm.f32 	%f42, %f41, %f9, %f8;
	add.f32 	%f43, %f42, 0fCB40007F;
	neg.f32 	%f44, %f43;
	fma.rn.f32 	%f45, %f39, 0f3FB8AA3B, %f44;
	fma.rn.f32 	%f46, %f39, 0f32A57060, %f45;
	mov.b32 	%r14, %f42;
	shl.b32 	%r15, %r14, 23;
	mov.b32 	%f47, %r15;
	ex2.approx.ftz.f32 	%f48, %f46;
	mul.f32 	%f49, %f48, %f47;
	setp.lt.f32 	%p5, %f39, 0f00800000;
	mul.f32 	%f50, %f39, 0f4B000000;
	selp.f32 	%f51, %f50, %f39, %p5;
	selp.f32 	%f52, 0fC1B80000, 0f00000000, %p5;
	mov.b32 	%r16, %f51;
	add.s32 	%r17, %r16, -1059760811;
	and.b32  	%r18, %r17, -8388608;
	sub.s32 	%r19, %r16, %r18;
	mov.b32 	%f53, %r19;
	cvt.rn.f32.s32 	%f54, %r18;
	fma.rn.f32 	%f55, %f54, 0f34000000, %f52;
	add.f32 	%f56, %f53, 0fBF800000;
	fma.rn.f32 	%f57, %f56, 0fBE055027, 0f3E1039F6;
	fma.rn.f32 	%f58, %f57, %f56, 0fBDF8CDCC;
	fma.rn.f32 	%f59, %f58, %f56, 0f3E0F2955;
	fma.rn.f32 	%f60, %f59, %f56, 0fBE2AD8B9;
	fma.rn.f32 	%f61, %f60, %f56, 0f3E4CED0B;
	fma.rn.f32 	%f62, %f61, %f56, 0fBE7FFF22;
	fma.rn.f32 	%f63, %f62, %f56, 0f3EAAAA78;
	fma.rn.f32 	%f64, %f63, %f56, 0fBF000000;
	mul.f32 	%f65, %f56, %f64;
	fma.rn.f32 	%f66, %f65, %f56, %f56;
	fma.rn.f32 	%f67, %f55, 0f3F317218, %f66;
	setp.gt.u32 	%p6, %r16, 2139095039;
	fma.rn.f32 	%f68, %f51, 0f7F800000, 0f7F800000;
	selp.f32 	%f69, %f68, %f67, %p6;
	setp.eq.f32 	%p7, %f51, 0f00000000;
	selp.f32 	%f70, 0fFF800000, %f69, %p7;
	fma.rn.f32 	%f71, %f49, %f70, %f39;
	fma.rn.f32 	%f72, %f71, 0f3BBB989D, 0f3F000000;
	cvt.sat.f32.f32 	%f73, %f72;
	fma.rm.f32 	%f74, %f73, %f9, %f8;
	add.f32 	%f75, %f74, 0fCB40007F;
	neg.f32 	%f76, %f75;
	fma.rn.f32 	%f77, %f71, 0f3FB8AA3B, %f76;
	fma.rn.f32 	%f78, %f71, 0f32A57060, %f77;
	mov.b32 	%r20, %f74;
	shl.b32 	%r21, %r20, 23;
	mov.b32 	%f79, %r21;
	ex2.approx.ftz.f32 	%f80, %f78;
	mul.f32 	%f81, %f80, %f79;
	setp.lt.f32 	%p8, %f71, 0f00800000;
	mul.f32 	%f82, %f71, 0f4B000000;
	selp.f32 	%f83, %f82, %f71, %p8;
	selp.f32 	%f84, 0fC1B80000, 0f00000000, %p8;
	mov.b32 	%r22, %f83;
	add.s32 	%r23, %r22, -1059760811;
	and.b32  	%r24, %r23, -8388608;
	sub.s32 	%r25, %r22, %r24;
	mov.b32 	%f85, %r25;
	cvt.rn.f32.s32 	%f86, %r24;
	fma.rn.f32 	%f87, %f86, 0f34000000, %f84;
	add.f32 	%f88, %f85, 0fBF800000;
	fma.rn.f32 	%f89, %f88, 0fBE055027, 0f3E1039F6;
	fma.rn.f32 	%f90, %f89, %f88, 0fBDF8CDCC;
	fma.rn.f32 	%f91, %f90, %f88, 0f3E0F2955;
	fma.rn.f32 	%f92, %f91, %f88, 0fBE2AD8B9;
	fma.rn.f32 	%f93, %f92, %f88, 0f3E4CED0B;
	fma.rn.f32 	%f94, %f93, %f88, 0fBE7FFF22;
	fma.rn.f32 	%f95, %f94, %f88, 0f3EAAAA78;
	fma.rn.f32 	%f96, %f95, %f88, 0fBF000000;
	mul.f32 	%f97, %f88, %f96;
	fma.rn.f32 	%f98, %f97, %f88, %f88;
	fma.rn.f32 	%f99, %f87, 0f3F317218, %f98;
	setp.gt.u32 	%p9, %r22, 2139095039;
	fma.rn.f32 	%f100, %f83, 0f7F800000, 0f7F800000;
	selp.f32 	%f101, %f100, %f99, %p9;
	setp.eq.f32 	%p10, %f83, 0f00000000;
	selp.f32 	%f102, 0fFF800000, %f101, %p10;
	fma.rn.f32 	%f103, %f81, %f102, %f71;
	fma.rn.f32 	%f104, %f103, 0f3BBB989D, 0f3F000000;
	cvt.sat.f32.f32 	%f105, %f104;
	fma.rm.f32 	%f106, %f105, %f9, %f8;
	add.f32 	%f107, %f106, 0fCB40007F;
	neg.f32 	%f108, %f107;
	fma.rn.f32 	%f109, %f103, 0f3FB8AA3B, %f108;
	fma.rn.f32 	%f110, %f103, 0f32A57060, %f109;
	mov.b32 	%r26, %f106;
	shl.b32 	%r27, %r26, 23;
	mov.b32 	%f111, %r27;
	ex2.approx.ftz.f32 	%f112, %f110;
	mul.f32 	%f113, %f112, %f111;
	setp.lt.f32 	%p11, %f103, 0f00800000;
	mul.f32 	%f114, %f103, 0f4B000000;
	selp.f32 	%f115, %f114, %f103, %p11;
	selp.f32 	%f116, 0fC1B80000, 0f00000000, %p11;
	mov.b32 	%r28, %f115;
	add.s32 	%r29, %r28, -1059760811;
	and.b32  	%r30, %r29, -8388608;
	sub.s32 	%r31, %r28, %r30;
	mov.b32 	%f117, %r31;
	cvt.rn.f32.s32 	%f118, %r30;
	fma.rn.f32 	%f119, %f118, 0f34000000, %f116;
	add.f32 	%f120, %f117, 0fBF800000;
	fma.rn.f32 	%f121, %f120, 0fBE055027, 0f3E1039F6;
	fma.rn.f32 	%f122, %f121, %f120, 0fBDF8CDCC;
	fma.rn.f32 	%f123, %f122, %f120, 0f3E0F2955;
	fma.rn.f32 	%f124, %f123, %f120, 0fBE2AD8B9;
	fma.rn.f32 	%f125, %f124, %f120, 0f3E4CED0B;
	fma.rn.f32 	%f126, %f125, %f120, 0fBE7FFF22;
	fma.rn.f32 	%f127, %f126, %f120, 0f3EAAAA78;
	fma.rn.f32 	%f128, %f127, %f120, 0fBF000000;
	mul.f32 	%f129, %f120, %f128;
	fma.rn.f32 	%f130, %f129, %f120, %f120;
	fma.rn.f32 	%f131, %f119, 0f3F317218, %f130;
	setp.gt.u32 	%p12, %r28, 2139095039;
	fma.rn.f32 	%f132, %f115, 0f7F800000, 0f7F800000;
	selp.f32 	%f133, %f132, %f131, %p12;
	setp.eq.f32 	%p13, %f115, 0f00000000;
	selp.f32 	%f134, 0fFF800000, %f133, %p13;
	fma.rn.f32 	%f135, %f113, %f134, %f103;
	add.s32 	%r32, %r32, 4;
	setp.ne.s32 	%p14, %r32, 1000;
	mov.f32 	%f136, %f135;
	@%p14 bra 	$L__BB3_2;
	st.global.f32 	[%rd1], %f135;
$L__BB3_4:
	ret;

}
	// .globl	_Z13atomic_stressPf
.visible .entry _Z13atomic_stressPf(
	.param .u64 .ptr .align 1 _Z13atomic_stressPf_param_0
)
{
	.reg .pred 	%p<3>;
	.reg .b32 	%r<9>;
	.reg .b32 	%f<28>;
	.reg .b64 	%rd<5>;

	ld.param.u64 	%rd2, [_Z13atomic_stressPf_param_0];
	mov.u32 	%r4, %ctaid.x;
	mov.u32 	%r5, %ntid.x;
	mov.u32 	%r6, %tid.x;
	mad.lo.s32 	%r1, %r4, %r5, %r6;
	setp.gt.s32 	%p1, %r1, 1048575;
	@%p1 bra 	$L__BB4_3;
	cvta.to.global.u64 	%rd3, %rd2;
	mul.wide.s32 	%rd4, %r1, 4;
	add.s64 	%rd1, %rd3, %rd4;
	mov.f32 	%f27, 0f00000000;
	mov.b32 	%r8, 0;
$L__BB4_2:
	atom.global.add.f32 	%f4, [%rd1], 0f3F800000;
	ld.global.f32 	%f5, [%rd1];
	add.f32 	%f6, %f27, %f5;
	st.global.f32 	[%rd1], %f6;
	atom.global.add.f32 	%f7, [%rd1], 0f3F800000;
	ld.global.f32 	%f8, [%rd1];
	add.f32 	%f9, %f6, %f8;
	st.global.f32 	[%rd1], %f9;
	atom.global.add.f32 	%f10, [%rd1], 0f3F800000;
	ld.global.f32 	%f11, [%rd1];
	add.f32 	%f12, %f9, %f11;
	st.global.f32 	[%rd1], %f12;
	atom.global.add.f32 	%f13, [%rd1], 0f3F800000;
	ld.global.f32 	%f14, [%rd1];
	add.f32 	%f15, %f12, %f14;
	st.global.f32 	[%rd1], %f15;
	atom.global.add.f32 	%f16, [%rd1], 0f3F800000;
	ld.global.f32 	%f17, [%rd1];
	add.f32 	%f18, %f15, %f17;
	st.global.f32 	[%rd1], %f18;
	atom.global.add.f32 	%f19, [%rd1], 0f3F800000;
	ld.global.f32 	%f20, [%rd1];
	add.f32 	%f21, %f18, %f20;
	st.global.f32 	[%rd1], %f21;
	atom.global.add.f32 	%f22, [%rd1], 0f3F800000;
	ld.global.f32 	%f23, [%rd1];
	add.f32 	%f24, %f21, %f23;
	st.global.f32 	[%rd1], %f24;
	atom.global.add.f32 	%f25, [%rd1], 0f3F800000;
	ld.global.f32 	%f26, [%rd1];
	add.f32 	%f27, %f24, %f26;
	st.global.f32 	[%rd1], %f27;
	add.s32 	%r8, %r8, 8;
	setp.ne.s32 	%p2, %r8, 1000;
	@%p2 bra 	$L__BB4_2;
$L__BB4_3:
	ret;

}


// ===== COMPILED SASS (sm_100) =====

	.target	sm_100

	.elftype	@"ET_EXEC"


//--------------------- .note.nv.tkinfo           --------------------------
	.section	.note.nv.tkinfo,"",@"SHT_NOTE"
	.sectionflags	@"SHF_NOTE_NV_TKINFO"
	.tkinfo
        /*0018*/ 	.word	0x00000002
        /*0030*/ 	.string	""
        /*0030*/ 	.string	"ptxas"
        /*0030*/ 	.string	"Cuda compilation tools, release 13.0, V13.0.88"
        /*0030*/ 	.string	"Build cuda_13.0.r13.0/compiler.36424714_0"
        /*0030*/ 	.string	"-arch sm_100 -m 64 "



//--------------------- .note.nv.cuinfo           --------------------------
	.section	.note.nv.cuinfo,"",@"SHT_NOTE"
	.sectionflags	@"SHF_NOTE_NV_CUINFO"
        /*0018*/ 	.short	0x0002
        /*001a*/ 	.short	0x0064
        /*001c*/ 	.short	0x0082
	.zero		2


//--------------------- .nv.info                  --------------------------
	.section	.nv.info,"",@"SHT_CUDA_INFO"
	.align	4


	//----- nvinfo : EIATTR_REGCOUNT
	.align		4
        /*0000*/ 	.byte	0x04, 0x2f
        /*0002*/ 	.short	(.L_2 - .L_1)
	.align		4
.L_1:
        /*0004*/ 	.word	index@(_Z14compute_stressPf)
        /*0008*/ 	.word	0x0000001e


	//----- nvinfo : EIATTR_FRAME_SIZE
	.align		4
.L_2:
        /*000c*/ 	.byte	0x04, 0x11
        /*000e*/ 	.short	(.L_4 - .L_3)
	.align		4
.L_3:
        /*0010*/ 	.word	index@(_Z14compute_stressPf)
        /*0014*/ 	.word	0x00000000


	//----- nvinfo : EIATTR_REGCOUNT
	.align		4
.L_4:
        /*0018*/ 	.byte	0x04, 0x2f
        /*001a*/ 	.short	(.L_6 - .L_5)
	.align		4
.L_5:
        /*001c*/ 	.word	index@(_Z13memory_stressPf)
        /*0020*/ 	.word	0x00000008


	//----- nvinfo : EIATTR_FRAME_SIZE
	.align		4
.L_6:
        /*0024*/ 	.byte	0x04, 0x11
        /*0026*/ 	.short	(.L_8 - .L_7)
	.align		4
.L_7:
        /*0028*/ 	.word	index@(_Z13memory_stressPf)
        /*002c*/ 	.word	0x00000000


	//----- nvinfo : EIATTR_REGCOUNT
	.align		4
.L_8:
        /*0030*/ 	.byte	0x04, 0x2f
        /*0032*/ 	.short	(.L_10 - .L_9)
	.align		4
.L_9:
        /*0034*/ 	.word	index@(_Z16scheduler_stressPf)
        /*0038*/ 	.word	0x0000000e


	//----- nvinfo : EIATTR_FRAME_SIZE
	.align		4
.L_10:
        /*003c*/ 	.byte	0x04, 0x11
        /*003e*/ 	.short	(.L_12 - .L_11)
	.align		4
.L_11:
        /*0040*/ 	.word	index@(_Z16scheduler_stressPf)
        /*0044*/ 	.word	0x00000000


	//----- nvinfo : EIATTR_REGCOUNT
	.align		4
.L_12:
        /*0048*/ 	.byte	0x04, 0x2f
        /*004a*/ 	.short	(.L_14 - .L_13)
	.align		4
.L_13:
        /*004c*/ 	.word	index@(_Z9xu_stressPf)
        /*0050*/ 	.word	0x00000012


	//----- nvinfo : EIATTR_FRAME_SIZE
	.align		4
.L_14:
        /*0054*/ 	.byte	0x04, 0x11
        /*0056*/ 	.short	(.L_16 - .L_15)
	.align		4
.L_15:
        /*0058*/ 	.word	index@(_Z9xu_stressPf)
        /*005c*/ 	.word	0x00000000


	//----- nvinfo : EIATTR_REGCOUNT
	.align		4
.L_16:
        /*0060*/ 	.byte	0x04, 0x2f
        /*0062*/ 	.short	(.L_18 - .L_17)
	.align		4
.L_17:
        /*0064*/ 	.word	index@(_Z13atomic_stressPf)
        /*0068*/ 	.word	0x00000012


	//----- nvinfo : EIATTR_FRAME_SIZE
	.align		4
.L_18:
        /*006c*/ 	.byte	0x04, 0x11
        /*006e*/ 	.short	(.L_20 - .L_19)
	.align		4
.L_19:
        /*0070*/ 	.word	index@(_Z13atomic_stressPf)
        /*0074*/ 	.word	0x00000000


	//----- nvinfo : EIATTR_MIN_STACK_SIZE
	.align		4
.L_20:
        /*0078*/ 	.byte	0x04, 0x12
        /*007a*/ 	.short	(.L_22 - .L_21)
	.align		4
.L_21:
        /*007c*/ 	.word	index@(_Z13atomic_stressPf)
        /*0080*/ 	.word	0x00000000


	//----- nvinfo : EIATTR_MIN_STACK_SIZE
	.align		4
.L_22:
        /*0084*/ 	.byte	0x04, 0x12
        /*0086*/ 	.short	(.L_24 - .L_23)
	.align		4
.L_23:
        /*0088*/ 	.word	index@(_Z9xu_stressPf)
        /*008c*/ 	.word	0x00000000


	//----- nvinfo : EIATTR_MIN_STACK_SIZE
	.align		4
.L_24:
        /*0090*/ 	.byte	0x04, 0x12
        /*0092*/ 	.short	(.L_26 - .L_25)
	.align		4
.L_25:
        /*0094*/ 	.word	index@(_Z16scheduler_stressPf)
        /*0098*/ 	.word	0x00000000


	//----- nvinfo : EIATTR_MIN_STACK_SIZE
	.align		4
.L_26:
        /*009c*/ 	.byte	0x04, 0x12
        /*009e*/ 	.short	(.L_28 - .L_27)
	.align		4
.L_27:
        /*00a0*/ 	.word	index@(_Z13memory_stressPf)
        /*00a4*/ 	.word	0x00000000


	//----- nvinfo : EIATTR_MIN_STACK_SIZE
	.align		4
.L_28:
        /*00a8*/ 	.byte	0x04, 0x12
        /*00aa*/ 	.short	(.L_30 - .L_29)
	.align		4
.L_29:
        /*00ac*/ 	.word	index@(_Z14compute_stressPf)
        /*00b0*/ 	.word	0x00000000
.L_30:


//--------------------- .nv.compat                --------------------------
	.section	.nv.compat,"",@"SHT_CUDA_COMPAT_INFO"
	.align	4
        /*0000*/ 	.byte	0x02, 0x09, 0x00, 0x00, 0x02, 0x02, 0x01, 0x00, 0x02, 0x05, 0x05, 0x00, 0x03, 0x07, 0x01, 0x01
        /*0010*/ 	.byte	0x02, 0x03, 0x00, 0x00, 0x02, 0x06, 0x01, 0x00, 0x04, 0x0b, 0x08, 0x00, 0x01, 0x00, 0x00, 0x00
        /*0020*/ 	.byte	0x00, 0x00, 0x00, 0x00


//--------------------- .nv.info._Z13atomic_stressPf --------------------------
	.section	.nv.info._Z13atomic_stressPf,"",@"SHT_CUDA_INFO"
	.sectionflags	@""
	.align	4


	//----- nvinfo : EIATTR_CUDA_API_VERSION
	.align		4
        /*0000*/ 	.byte	0x04, 0x37
        /*0002*/ 	.short	(.L_32 - .L_31)
.L_31:
        /*0004*/ 	.word	0x00000082


	//----- nvinfo : EIATTR_KPARAM_INFO
	.align		4
.L_32:
        /*0008*/ 	.byte	0x04, 0x17
        /*000a*/ 	.short	(.L_34 - .L_33)
.L_33:
        /*000c*/ 	.word	0x00000000
        /*0010*/ 	.short	0x0000
        /*0012*/ 	.short	0x0000
        /*0014*/ 	.byte	0x00, 0xf5, 0x21, 0x00


	//----- nvinfo : EIATTR_SPARSE_MMA_MASK
	.align		4
.L_34:
        /*0018*/ 	.byte	0x03, 0x50
        /*001a*/ 	.short	0x0000


	//----- nvinfo : EIATTR_MAXREG_COUNT
	.align		4
        /*001c*/ 	.byte	0x03, 0x1b
        /*001e*/ 	.short	0x00ff


	//----- nvinfo : EIATTR_MERCURY_ISA_VERSION
	.align		4
        /*0020*/ 	.byte	0x03, 0x5f
        /*0022*/ 	.short	0x0101


	//----- nvinfo : EIATTR_VRC_CTA_INIT_COUNT
	.align		4
        /*0024*/ 	.byte	0x02, 0x4a
	.zero		1
	.zero		1


	//----- nvinfo : EIATTR_EXIT_INSTR_OFFSETS
	.align		4
        /*0028*/ 	.byte	0x04, 0x1c
        /*002a*/ 	.short	(.L_36 - .L_35)


	//   ....[0]....
.L_35:
        /*002c*/ 	.word	0x00000060


	//   ....[1]....
        /*0030*/ 	.word	0x00000b00


	//----- nvinfo : EIATTR_CBANK_PARAM_SIZE
	.align		4
.L_36:
        /*0034*/ 	.byte	0x03, 0x19
        /*0036*/ 	.short	0x0008


	//----- nvinfo : EIATTR_PARAM_CBANK
	.align		4
        /*0038*/ 	.byte	0x04, 0x0a
        /*003a*/ 	.short	(.L_38 - .L_37)
	.align		4
.L_37:
        /*003c*/ 	.word	index@(.nv.constant0._Z13atomic_stressPf)
        /*0040*/ 	.short	0x0380
        /*0042*/ 	.short	0x0008


	//----- nvinfo : EIATTR_SW_WAR
	.align		4
.L_38:
        /*0044*/ 	.byte	0x04, 0x36
        /*0046*/ 	.short	(.L_40 - .L_39)
.L_39:
        /*0048*/ 	.word	0x00000008
.L_40:


//--------------------- .nv.info._Z9xu_stressPf   --------------------------
	.section	.nv.info._Z9xu_stressPf,"",@"SHT_CUDA_INFO"
	.sectionflags	@""
	.align	4


	//----- nvinfo : EIATTR_CUDA_API_VERSION
	.align		4
        /*0000*/ 	.byte	0x04, 0x37
        /*0002*/ 	.short	(.L_42 - .L_41)
.L_41:
        /*0004*/ 	.word	0x00000082


	//----- nvinfo : EIATTR_KPARAM_INFO
	.align		4
.L_42:
        /*0008*/ 	.byte	0x04, 0x17
        /*000a*/ 	.short	(.L_44 - .L_43)
.L_43:
        /*000c*/ 	.word	0x00000000
        /*0010*/ 	.short	0x0000
        /*0012*/ 	.short	0x0000
        /*0014*/ 	.byte	0x00, 0xf5, 0x21, 0x00


	//----- nvinfo : EIATTR_SPARSE_MMA_MASK
	.align		4
.L_44:
        /*0018*/ 	.byte	0x03, 0x50
        /*001a*/ 	.short	0x0000


	//----- nvinfo : EIATTR_MAXREG_COUNT
	.align		4
        /*001c*/ 	.byte	0x03, 0x1b
        /*001e*/ 	.short	0x00ff


	//----- nvinfo : EIATTR_MERCURY_ISA_VERSION
	.align		4
        /*0020*/ 	.byte	0x03, 0x5f
        /*0022*/ 	.short	0x0101


	//----- nvinfo : EIATTR_VRC_CTA_INIT_COUNT
	.align		4
        /*0024*/ 	.byte	0x02, 0x4a
	.zero		1
	.zero		1


	//----- nvinfo : EIATTR_EXIT_INSTR_OFFSETS
	.align		4
        /*0028*/ 	.byte	0x04, 0x1c
        /*002a*/ 	.short	(.L_46 - .L_45)


	//   ....[0]....
.L_45:
        /*002c*/ 	.word	0x00000060


	//   ....[1]....
        /*0030*/ 	.word	0x000009d0


	//----- nvinfo : EIATTR_CBANK_PARAM_SIZE
	.align		4
.L_46:
        /*0034*/ 	.byte	0x03, 0x19
        /*0036*/ 	.short	0x0008


	//----- nvinfo : EIATTR_PARAM_CBANK
	.align		4
        /*0038*/ 	.byte	0x04, 0x0a
        /*003a*/ 	.short	(.L_48 - .L_47)
	.align		4
.L_47:
        /*003c*/ 	.word	index@(.nv.constant0._Z9xu_stressPf)
        /*0040*/ 	.short	0x0380
        /*0042*/ 	.short	0x0008


	//----- nvinfo : EIATTR_SW_WAR
	.align		4
.L_48:
        /*0044*/ 	.byte	0x04, 0x36
        /*0046*/ 	.short	(.L_50 - .L_49)
.L_49:
        /*0048*/ 	.word	0x00000008
.L_50:


//--------------------- .nv.info._Z16scheduler_stressPf --------------------------
	.section	.nv.info._Z16scheduler_stressPf,"",@"SHT_CUDA_INFO"
	.sectionflags	@""
	.align	4


	//----- nvinfo : EIATTR_CUDA_API_VERSION
	.align		4
        /*0000*/ 	.byte	0x04, 0x37
        /*0002*/ 	.short	(.L_52 - .L_51)
.L_51:
        /*0004*/ 	.word	0x00000082


	//----- nvinfo : EIATTR_KPARAM_INFO
	.align		4
.L_52:
        /*0008*/ 	.byte	0x04, 0x17
        /*000a*/ 	.short	(.L_54 - .L_53)
.L_53:
        /*000c*/ 	.word	0x00000000
        /*0010*/ 	.short	0x0000
        /*0012*/ 	.short	0x0000
        /*0014*/ 	.byte	0x00, 0xf5, 0x21, 0x00


	//----- nvinfo : EIATTR_SPARSE_MMA_MASK
	.align		4
.L_54:
        /*0018*/ 	.byte	0x03, 0x50
        /*001a*/ 	.short	0x0000


	//----- nvinfo : EIATTR_MAXREG_COUNT
	.align		4
        /*001c*/ 	.byte	0x03, 0x1b
        /*001e*/ 	.short	0x00ff


	//----- nvinfo : EIATTR_MERCURY_ISA_VERSION
	.align		4
        /*0020*/ 	.byte	0x03, 0x5f
        /*0022*/ 	.short	0x0101


	//----- nvinfo : EIATTR_COOP_GROUP_MASK_REGIDS
	.align		4
        /*0024*/ 	.byte	0x04, 0x29
        /*0026*/ 	.short	(.L_56 - .L_55)


	//   ....[0]....
.L_55:
        /*0028*/ 	.word	0xffffffff


	//   ....[1]....
        /*002c*/ 	.word	0xffffffff


	//   ....[2]....
        /*0030*/ 	.word	0xffffffff


	//   ....[3]....
        /*0034*/ 	.word	0xffffffff


	//   ....[4]....
        /*0038*/ 	.word	0xffffffff


	//   ....[5]....
        /*003c*/ 	.word	0xffffffff


	//   ....[6]....
        /*0040*/ 	.word	0xffffffff


	//   ....[7]....
        /*0044*/ 	.word	0xffffffff


	//   ....[8]....
        /*0048*/ 	.word	0xffffffff


	//   ....[9]....
        /*004c*/ 	.word	0xffffffff


	//   ....[10]....
        /*0050*/ 	.word	0xffffffff


	//   ....[11]....
        /*0054*/ 	.word	0xffffffff


	//   ....[12]....
        /*0058*/ 	.word	0xffffffff


	//   ....[13]....
        /*005c*/ 	.word	0xffffffff


	//   ....[14]....
        /*0060*/ 	.word	0xffffffff


	//   ....[15]....
        /*0064*/ 	.word	0xffffffff


	//   ....[16]....
        /*0068*/ 	.word	0xffffffff


	//   ....[17]....
        /*006c*/ 	.word	0xffffffff


	//   ....[18]....
        /*0070*/ 	.word	0xffffffff


	//   ....[19]....
        /*0074*/ 	.word	0xffffffff


	//   ....[20]....
        /*0078*/ 	.word	0xffffffff


	//   ....[21]....
        /*007c*/ 	.word	0xffffffff


	//   ....[22]....
        /*0080*/ 	.word	0xffffffff


	//   ....[23]....
        /*0084*/ 	.word	0xffffffff


	//   ....[24]....
        /*0088*/ 	.word	0xffffffff


	//   ....[25]....
        /*008c*/ 	.word	0xffffffff


	//   ....[26]....
        /*0090*/ 	.word	0xffffffff


	//   ....[27]....
        /*0094*/ 	.word	0xffffffff


	//   ....[28]....
        /*0098*/ 	.word	0xffffffff


	//   ....[29]....
        /*009c*/ 	.word	0xffffffff


	//   ....[30]....
        /*00a0*/ 	.word	0xffffffff


	//   ....[31]....
        /*00a4*/ 	.word	0xffffffff


	//   ....[32]....
        /*00a8*/ 	.word	0xffffffff


	//   ....[33]....
        /*00ac*/ 	.word	0xffffffff


	//   ....[34]....
        /*00b0*/ 	.word	0xffffffff


	//   ....[35]....
        /*00b4*/ 	.word	0xffffffff


	//   ....[36]....
        /*00b8*/ 	.word	0xffffffff


	//   ....[37]....
        /*00bc*/ 	.word	0xffffffff


	//   ....[38]....
        /*00c0*/ 	.word	0xffffffff


	//   ....[39]....
        /*00c4*/ 	.word	0xffffffff


	//----- nvinfo : EIATTR_COOP_GROUP_INSTR_OFFSETS
	.align		4
.L_56:
        /*00c8*/ 	.byte	0x04, 0x28
        /*00ca*/ 	.short	(.L_58 - .L_57)


	//   ....[0]....
.L_57:
        /*00cc*/ 	.word	0x000000c0


	//   ....[1]....
        /*00d0*/ 	.word	0x00000100


	//   ....[2]....
        /*00d4*/ 	.word	0x00000140


	//   ....[3]....
        /*00d8*/ 	.word	0x00000180


	//   ....[4]....
        /*00dc*/ 	.word	0x000001c0


	//   ....[5]....
        /*00e0*/ 	.word	0x00000200


	//   ....[6]....
        /*00e4*/ 	.word	0x00000240


	//   ....[7]....
        /*00e8*/ 	.word	0x00000280


	//   ....[8]....
        /*00ec*/ 	.word	0x000002c0


	//   ....[9]....
        /*00f0*/ 	.word	0x00000300


	//   ....[10]....
        /*00f4*/ 	.word	0x00000340


	//   ....[11]....
        /*00f8*/ 	.word	0x00000380


	//   ....[12]....
        /*00fc*/ 	.word	0x000003c0


	//   ....[13]....
        /*0100*/ 	.word	0x00000400


	//   ....[14]....
        /*0104*/ 	.word	0x00000440


	//   ....[15]....
        /*0108*/ 	.word	0x00000480


	//   ....[16]....
        /*010c*/ 	.word	0x000004c0


	//   ....[17]....
        /*0110*/ 	.word	0x00000500


	//   ....[18]....
        /*0114*/ 	.word	0x00000540


	//   ....[19]....
        /*0118*/ 	.word	0x00000580


	//   ....[20]....
        /*011c*/ 	.word	0x000005c0


	//   ....[21]....
        /*0120*/ 	.word	0x00000600


	//   ....[22]....
        /*0124*/ 	.word	0x00000640


	//   ....[23]....
        /*0128*/ 	.word	0x00000680


	//   ....[24]....
        /*012c*/ 	.word	0x000006c0


	//   ....[25]....
        /*0130*/ 	.word	0x00000700


	//   ....[26]....
        /*0134*/ 	.word	0x00000740


	//   ....[27]....
        /*0138*/ 	.word	0x00000780


	//   ....[28]....
        /*013c*/ 	.word	0x000007c0


	//   ....[29]....
        /*0140*/ 	.word	0x00000800


	//   ....[30]....
        /*0144*/ 	.word	0x00000840


	//   ....[31]....
        /*0148*/ 	.word	0x00000880


	//   ....[32]....
        /*014c*/ 	.word	0x000008c0


	//   ....[33]....
        /*0150*/ 	.word	0x00000900


	//   ....[34]....
        /*0154*/ 	.word	0x00000940


	//   ....[35]....
        /*0158*/ 	.word	0x00000980


	//   ....[36]....
        /*015c*/ 	.word	0x000009c0


	//   ....[37]....
        /*0160*/ 	.word	0x00000a00


	//   ....[38]....
        /*0164*/ 	.word	0x00000a40


	//   ....[39]....
        /*0168*/ 	.word	0x00000a80


	//----- nvinfo : EIATTR_VRC_CTA_INIT_COUNT
	.align		4
.L_58:
        /*016c*/ 	.byte	0x02, 0x4a
	.zero		1
	.zero		1


	//----- nvinfo : EIATTR_EXIT_INSTR_OFFSETS
	.align		4
        /*0170*/ 	.byte	0x04, 0x1c
        /*0172*/ 	.short	(.L_60 - .L_59)


	//   ....[0]....
.L_59:
        /*0174*/ 	.word	0x00000060


	//   ....[1]....
        /*0178*/ 	.word	0x00000af0


	//----- nvinfo : EIATTR_CBANK_PARAM_SIZE
	.align		4
.L_60:
        /*017c*/ 	.byte	0x03, 0x19
        /*017e*/ 	.short	0x0008


	//----- nvinfo : EIATTR_PARAM_CBANK
	.align		4
        /*0180*/ 	.byte	0x04, 0x0a
        /*0182*/ 	.short	(.L_62 - .L_61)
	.align		4
.L_61:
        /*0184*/ 	.word	index@(.nv.constant0._Z16scheduler_stressPf)
        /*0188*/ 	.short	0x0380
        /*018a*/ 	.short	0x0008


	//----- nvinfo : EIATTR_SW_WAR
	.align		4
.L_62:
        /*018c*/ 	.byte	0x04, 0x36
        /*018e*/ 	.short	(.L_64 - .L_63)
.L_63:
        /*0190*/ 	.word	0x00000008
.L_64:


//--------------------- .nv.info._Z13memory_stressPf --------------------------
	.section	.nv.info._Z13memory_stressPf,"",@"SHT_CUDA_INFO"
	.sectionflags	@""
	.align	4


	//----- nvinfo : EIATTR_CUDA_API_VERSION
	.align		4
        /*0000*/ 	.byte	0x04, 0x37
        /*0002*/ 	.short	(.L_66 - .L_65)
.L_65:
        /*0004*/ 	.word	0x00000082


	//----- nvinfo : EIATTR_KPARAM_INFO
	.align		4
.L_66:
        /*0008*/ 	.byte	0x04, 0x17
        /*000a*/ 	.short	(.L_68 - .L_67)
.L_67:
        /*000c*/ 	.word	0x00000000
        /*0010*/ 	.short	0x0000
        /*0012*/ 	.short	0x0000
        /*0014*/ 	.byte	0x00, 0xf5, 0x21, 0x00


	//----- nvinfo : EIATTR_SPARSE_MMA_MASK
	.align		4
.L_68:
        /*0018*/ 	.byte	0x03, 0x50
        /*001a*/ 	.short	0x0000


	//----- nvinfo : EIATTR_MAXREG_COUNT
	.align		4
        /*001c*/ 	.byte	0x03, 0x1b
        /*001e*/ 	.short	0x00ff


	//----- nvinfo : EIATTR_MERCURY_ISA_VERSION
	.align		4
        /*0020*/ 	.byte	0x03, 0x5f
        /*0022*/ 	.short	0x0101


	//----- nvinfo : EIATTR_VRC_CTA_INIT_COUNT
	.align		4
        /*0024*/ 	.byte	0x02, 0x4a
	.zero		1
	.zero		1


	//----- nvinfo : EIATTR_EXIT_INSTR_OFFSETS
	.align		4
        /*0028*/ 	.byte	0x04, 0x1c
        /*002a*/ 	.short	(.L_70 - .L_69)


	//   ....[0]....
.L_69:
        /*002c*/ 	.word	0x00000060


	//   ....[1]....
        /*0030*/ 	.word	0x00003f40


	//----- nvinfo : EIATTR_CBANK_PARAM_SIZE
	.align		4
.L_70:
        /*0034*/ 	.byte	0x03, 0x19
        /*0036*/ 	.short	0x0008


	//----- nvinfo : EIATTR_PARAM_CBANK
	.align		4
        /*0038*/ 	.byte	0x04, 0x0a
        /*003a*/ 	.short	(.L_72 - .L_71)
	.align		4
.L_71:
        /*003c*/ 	.word	index@(.nv.constant0._Z13memory_stressPf)
        /*0040*/ 	.short	0x0380
        /*0042*/ 	.short	0x0008


	//----- nvinfo : EIATTR_SW_WAR
	.align		4
.L_72:
        /*0044*/ 	.byte	0x04, 0x36
        /*0046*/ 	.short	(.L_74 - .L_73)
.L_73:
        /*0048*/ 	.word	0x00000008
.L_74:


//--------------------- .nv.info._Z14compute_stressPf --------------------------
	.section	.nv.info._Z14compute_stressPf,"",@"SHT_CUDA_INFO"
	.sectionflags	@""
	.align	4


	//----- nvinfo : EIATTR_CUDA_API_VERSION
	.align		4
        /*0000*/ 	.byte	0x04, 0x37
        /*0002*/ 	.short	(.L_76 - .L_75)
.L_75:
        /*0004*/ 	.word	0x00000082


	//----- nvinfo : EIATTR_KPARAM_INFO
	.align		4
.L_76:
        /*0008*/ 	.byte	0x04, 0x17
        /*000a*/ 	.short	(.L_78 - .L_77)
.L_77:
        /*000c*/ 	.word	0x00000000
        /*0010*/ 	.short	0x0000
        /*0012*/ 	.short	0x0000
        /*0014*/ 	.byte	0x00, 0xf5, 0x21, 0x00


	//----- nvinfo : EIATTR_SPARSE_MMA_MASK
	.align		4
.L_78:
        /*0018*/ 	.byte	0x03, 0x50
        /*001a*/ 	.short	0x0000


	//----- nvinfo : EIATTR_MAXREG_COUNT
	.align		4
        /*001c*/ 	.byte	0x03, 0x1b
        /*001e*/ 	.short	0x00ff


	//----- nvinfo : EIATTR_MERCURY_ISA_VERSION
	.align		4
        /*0020*/ 	.byte	0x03, 0x5f
        /*0022*/ 	.short	0x0101


	//----- nvinfo : EIATTR_VRC_CTA_INIT_COUNT
	.align		4
        /*0024*/ 	.byte	0x02, 0x4a
	.zero		1
	.zero		1


	//----- nvinfo : EIATTR_EXIT_INSTR_OFFSETS
	.align		4
        /*0028*/ 	.byte	0x04, 0x1c
        /*002a*/ 	.short	(.L_80 - .L_79)


	//   ....[0]....
.L_79:
        /*002c*/ 	.word	0x00000060


	//   ....[1]....
        /*0030*/ 	.word	0x00000fd0


	//----- nvinfo : EIATTR_CRS_STACK_SIZE
	.align		4
.L_80:
        /*0034*/ 	.byte	0x04, 0x1e
        /*0036*/ 	.short	(.L_82 - .L_81)
.L_81:
        /*0038*/ 	.word	0x00000000


	//----- nvinfo : EIATTR_CBANK_PARAM_SIZE
	.align		4
.L_82:
        /*003c*/ 	.byte	0x03, 0x19
        /*003e*/ 	.short	0x0008


	//----- nvinfo : EIATTR_PARAM_CBANK
	.align		4
        /*0040*/ 	.byte	0x04, 0x0a
        /*0042*/ 	.short	(.L_84 - .L_83)
	.align		4
.L_83:
        /*0044*/ 	.word	index@(.nv.constant0._Z14compute_stressPf)
        /*0048*/ 	.short	0x0380
        /*004a*/ 	.short	0x0008


	//----- nvinfo : EIATTR_SW_WAR
	.align		4
.L_84:
        /*004c*/ 	.byte	0x04, 0x36
        /*004e*/ 	.short	(.L_86 - .L_85)
.L_85:
        /*0050*/ 	.word	0x00000008
.L_86:


//--------------------- .nv.callgraph             --------------------------
	.section	.nv.callgraph,"",@"SHT_CUDA_CALLGRAPH"
	.align	4
	.sectionentsize	8
	.align		4
        /*0000*/ 	.word	0x00000000
	.align		4
        /*0004*/ 	.word	0xffffffff
	.align		4
        /*0008*/ 	.word	0x00000000
	.align		4
        /*000c*/ 	.word	0xfffffffe
	.align		4
        /*0010*/ 	.word	0x00000000
	.align		4
        /*0014*/ 	.word	0xfffffffd
	.align		4
        /*0018*/ 	.word	0x00000000
	.align		4
        /*001c*/ 	.word	0xfffffffc


//--------------------- .nv.constant4             --------------------------
	.section	.nv.constant4,"a",@progbits
	.align	8
	.align		8
.nv.constant4:
        /*0000*/ 	.dword	__cudart_i2opi_f


//--------------------- .text._Z13atomic_stressPf --------------------------
	.section	.text._Z13atomic_stressPf,"ax",@progbits
	.align	128
        .global         _Z13atomic_stressPf
        .type           _Z13atomic_stressPf,@function
        .size           _Z13atomic_stressPf,(.L_x_19 - _Z13atomic_stressPf)
        .other          _Z13atomic_stressPf,@"STO_CUDA_ENTRY STV_DEFAULT"
_Z13atomic_stressPf:
.text._Z13atomic_stressPf:
[----:B------:R-:W-:Y:S01]  /*0000*/  LDC R1, c[0x0][0x37c] ;  /* 0x0000df00ff017b82 */ /* 0x000fe20000000800 */
[----:B------:R-:W0:Y:S07]  /*0010*/  S2R R0, SR_TID.X ;  /* 0x0000000000007919 */ /* 0x000e2e0000002100 */
[----:B------:R-:W0:Y:S08]  /*0020*/  S2UR UR4, SR_CTAID.X ;  /* 0x00000000000479c3 */ /* 0x000e300000002500 */
[----:B------:R-:W0:Y:S02]  /*0030*/  LDC R5, c[0x0][0x360] ;  /* 0x0000d800ff057b82 */ /* 0x000e240000000800 */
[----:B0-----:R-:W-:-:S05]  /*0040*/  IMAD R5, R5, UR4, R0 ;  /* 0x0000000405057c24 */ /* 0x001fca000f8e0200 */
[----:B------:R-:W-:-:S13]  /*0050*/  ISETP.GT.AND P0, PT, R5, 0xfffff, PT ;  /* 0x000fffff0500780c */ /* 0x000fda0003f04270 */
[----:B------:R-:W-:Y:S05]  /*0060*/  @P0 EXIT ;  /* 0x000000000000094d */ /* 0x000fea0003800000 */
[----:B------:R-:W0:Y:S01]  /*0070*/  LDC.64 R2, c[0x0][0x380] ;  /* 0x0000e000ff027b82 */ /* 0x000e220000000a00 */
[----:B------:R-:W-:Y:S01]  /*0080*/  HFMA2 R7, -RZ, RZ, 0, 0 ;  /* 0x00000000ff077431 */ /* 0x000fe200000001ff */
[----:B------:R-:W1:Y:S01]  /*0090*/  LDCU.64 UR6, c[0x0][0x358] ;  /* 0x00006b00ff0677ac */ /* 0x000e620008000a00 */
[----:B------:R-:W-:Y:S01]  /*00a0*/  UMOV UR4, URZ ;  /* 0x000000ff00047c82 */ /* 0x000fe20008000000 */
[----:B01----:R-:W-:-:S07]  /*00b0*/  IMAD.WIDE R2, R5, 0x4, R2 ;  /* 0x0000000405027825 */ /* 0x003fce00078e0202 */
.L_x_0:
[----:B---3--:R-:W-:-:S05]  /*00c0*/  MOV R5, 0x3f800000 ;  /* 0x3f80000000057802 */ /* 0x008fca0000000f00 */
[----:B------:R-:W-:Y:S04]  /*00d0*/  REDG.E.ADD.F32.FTZ.RN.STRONG.GPU desc[UR6][R2.64], R5 ;  /* 0x00000005020079a6 */ /* 0x000fe8000c12f306 */
[----:B------:R-:W2:Y:S02]  /*00e0*/  LDG.E R0, desc[UR6][R2.64] ;  /* 0x0000000602007981 */ /* 0x000ea4000c1e1900 */
[----:B--2---:R-:W-:-:S05]  /*00f0*/  FADD R7, R0, R7 ;  /* 0x0000000700077221 */ /* 0x004fca0000000000 */
[----:B------:R0:W-:Y:S04]  /*0100*/  STG.E desc[UR6][R2.64], R7 ;  /* 0x0000000702007986 */ /* 0x0001e8000c101906 */
        /* <DEDUP_REMOVED lines=9> */
[----:B------:R-:W0:Y:S02]  /*01a0*/  LDG.E R0, desc[UR6][R2.64] ;  /* 0x0000000602007981 */ /* 0x000e24000c1e1900 */
[----:B0-----:R-:W-:-:S05]  /*01b0*/  FADD R7, R11, R0 ;  /* 0x000000000b077221 */ /* 0x001fca0000000000 */
[----:B------:R0:W-:Y:S04]  /*01c0*/  STG.E desc[UR6][R2.64], R7 ;  /* 0x0000000702007986 */ /* 0x0001e8000c101906 */
[----:B------:R-:W-:Y:S04]  /*01d0*/  REDG.E.ADD.F32.FTZ.RN.STRONG.GPU desc[UR6][R2.64], R5 ;  /* 0x00000005020079a6 */ /* 0x000fe8000c12f306 */
[----:B------:R-:W1:Y:S02]  /*01e0*/  LDG.E R0, desc[UR6][R2.64] ;  /* 0x0000000602007981 */ /* 0x000e64000c1e1900 */
[----:B-1----:R-:W-:-:S05]  /*01f0*/  FADD R9, R7, R0 ;  /* 0x0000000007097221 */ /* 0x002fca0000000000 */
        /* <DEDUP_REMOVED lines=102> */
[----:B------:R-:W3:Y:S02]  /*0860*/  LDG.E R0, desc[UR6][R2.64] ;  /* 0x0000000602007981 */ /* 0x000ee4000c1e1900 */
[----:B---3--:R-:W-:-:S05]  /*0870*/  FADD R13, R11, R0 ;  /* 0x000000000b0d7221 */ /* 0x008fca0000000000 */
[----:B------:R-:W-:Y:S04]  /*0880*/  STG.E desc[UR6][R2.64], R13 ;  /* 0x0000000d02007986 */ /* 0x000fe8000c101906 */
[----:B------:R-:W-:Y:S04]  /*0890*/  REDG.E.ADD.F32.FTZ.RN.STRONG.GPU desc[UR6][R2.64], R5 ;  /* 0x00000005020079a6 */ /* 0x000fe8000c12f306 */
[----:B------:R-:W3:Y:S02]  /*08a0*/  LDG.E R0, desc[UR6][R2.64] ;  /* 0x0000000602007981 */ /* 0x000ee4000c1e1900 */
[----:B---3--:R-:W-:-:S05]  /*08b0*/  FADD R15, R13, R0 ;  /* 0x000000000d0f7221 */ /* 0x008fca0000000000 */
[----:B------:R-:W-:Y:S04]  /*08c0*/  STG.E desc[UR6][R2.64], R15 ;  /* 0x0000000f02007986 */ /* 0x000fe8000c101906 */
        /* <DEDUP_REMOVED lines=16> */
[----:B------:R3:W-:Y:S04]  /*09d0*/  REDG.E.ADD.F32.FTZ.RN.STRONG.GPU desc[UR6][R2.64], R5 ;  /* 0x00000005020079a6 */ /* 0x0007e8000c12f306 */
[----:B------:R-:W1:Y:S02]  /*09e0*/  LDG.E R0, desc[UR6][R2.64] ;  /* 0x0000000602007981 */ /* 0x000e64000c1e1900 */
[----:B-1----:R-:W-:-:S05]  /*09f0*/  FADD R9, R7, R0 ;  /* 0x0000000007097221 */ /* 0x002fca0000000000 */
[----:B------:R3:W-:Y:S04]  /*0a00*/  STG.E desc[UR6][R2.64], R9 ;  /* 0x0000000902007986 */ /* 0x0007e8000c101906 */
[----:B------:R3:W-:Y:S04]  /*0a10*/  REDG.E.ADD.F32.FTZ.RN.STRONG.GPU desc[UR6][R2.64], R5 ;  /* 0x00000005020079a6 */ /* 0x0007e8000c12f306 */
[----:B------:R-:W2:Y:S02]  /*0a20*/  LDG.E R0, desc[UR6][R2.64] ;  /* 0x0000000602007981 */ /* 0x000ea4000c1e1900 */
[----:B--2---:R-:W-:-:S05]  /*0a30*/  FADD R11, R9, R0 ;  /* 0x00000000090b7221 */ /* 0x004fca0000000000 */
[----:B------:R3:W-:Y:S04]  /*0a40*/  STG.E desc[UR6][R2.64], R11 ;  /* 0x0000000b02007986 */ /* 0x0007e8000c101906 */
[----:B------:R3:W-:Y:S04]  /*0a50*/  REDG.E.ADD.F32.FTZ.RN.STRONG.GPU desc[UR6][R2.64], R5 ;  /* 0x00000005020079a6 */ /* 0x0007e8000c12f306 */
[----:B------:R-:W2:Y:S02]  /*0a60*/  LDG.E R0, desc[UR6][R2.64] ;  /* 0x0000000602007981 */ /* 0x000ea4000c1e1900 */
[----:B--2---:R-:W-:-:S05]  /*0a70*/  FADD R13, R11, R0 ;  /* 0x000000000b0d7221 */ /* 0x004fca0000000000 */
[----:B------:R3:W-:Y:S04]  /*0a80*/  STG.E desc[UR6][R2.64], R13 ;  /* 0x0000000d02007986 */ /* 0x0007e8000c101906 */
[----:B------:R3:W-:Y:S04]  /*0a90*/  REDG.E.ADD.F32.FTZ.RN.STRONG.GPU desc[UR6][R2.64], R5 ;  /* 0x00000005020079a6 */ /* 0x0007e8000c12f306 */
[----:B------:R-:W0:Y:S01]  /*0aa0*/  LDG.E R0, desc[UR6][R2.64] ;  /* 0x0000000602007981 */ /* 0x000e22000c1e1900 */
[----:B------:R-:W-:-:S04]  /*0ab0*/  UIADD3 UR4, UPT, UPT, UR4, 0x28, URZ ;  /* 0x0000002804047890 */ /* 0x000fc8000fffe0ff */
[----:B------:R-:W-:Y:S01]  /*0ac0*/  UISETP.NE.AND UP0, UPT, UR4, 0x3e8, UPT ;  /* 0x000003e80400788c */ /* 0x000fe2000bf05270 */
[----:B0-----:R-:W-:-:S05]  /*0ad0*/  FADD R7, R13, R0 ;  /* 0x000000000d077221 */ /* 0x001fca0000000000 */
[----:B------:R3:W-:Y:S03]  /*0ae0*/  STG.E desc[UR6][R2.64], R7 ;  /* 0x0000000702007986 */ /* 0x0007e6000c101906 */
[----:B------:R-:W-:Y:S05]  /*0af0*/  BRA.U UP0, `(.L_x_0) ;  /* 0xfffffff500707547 */ /* 0x000fea000b83ffff */
[----:B------:R-:W-:Y:S05]  /*0b00*/  EXIT ;  /* 0x000000000000794d */ /* 0x000fea0003800000 */
.L_x_1:
[----:B------:R-:W-:-:S00]  /*0b10*/  BRA `(.L_x_1) ;  /* 0xfffffffc00fc7947 */ /* 0x000fc0000383ffff */
[----:B------:R-:W-:-:S00]  /*0b20*/  NOP ;  /* 0x0000000000007918 */ /* 0x000fc00000000000 */
        /* <DEDUP_REMOVED lines=13> */
.L_x_19:


//--------------------- .text._Z9xu_stressPf      --------------------------
	.section	.text._Z9xu_stressPf,"ax",@progbits
	.align	128
        .global         _Z9xu_stressPf
        .type           _Z9xu_stressPf,@function
        .size           _Z9xu_stressPf,(.L_x_20 - _Z9xu_stressPf)
        .other          _Z9xu_stressPf,@"STO_CUDA_ENTRY STV_DEFAULT"
_Z9xu_stressPf:
.text._Z9xu_stressPf:
        /* <DEDUP_REMOVED lines=8> */
[----:B------:R-:W1:Y:S01]  /*0080*/  LDCU.64 UR6, c[0x0][0x358] ;  /* 0x00006b00ff0677ac */ /* 0x000e620008000a00 */
[----:B0-----:R-:W-:-:S05]  /*0090*/  IMAD.WIDE R2, R5, 0x4, R2 ;  /* 0x0000000405027825 */ /* 0x001fca00078e0202 */
[----:B-1----:R0:W5:Y:S01]  /*00a0*/  LDG.E R7, desc[UR6][R2.64] ;  /* 0x0000000602077981 */ /* 0x002162000c1e1900 */
[----:B------:R-:W-:Y:S01]  /*00b0*/  HFMA2 R6, -RZ, RZ, 0, 0 ;  /* 0x00000000ff067431 */ /* 0x000fe200000001ff */
[----:B------:R-:W-:-:S06]  /*00c0*/  UMOV UR4, URZ ;  /* 0x000000ff00047c82 */ /* 0x000fcc0008000000 */
.L_x_2:
[----:B------:R-:W-:Y:S01]  /*00d0*/  MOV R0, 0x3bbb989d ;  /* 0x3bbb989d00007802 */ /* 0x000fe20000000f00 */
[----:B------:R-:W-:Y:S01]  /*00e0*/  UIADD3 UR4, UPT, UPT, UR4, 0x4, URZ ;  /* 0x0000000404047890 */ /* 0x000fe2000fffe0ff */
[----:B------:R-:W-:Y:S02]  /*00f0*/  MOV R4, 0x437c0000 ;  /* 0x437c000000047802 */ /* 0x000fe40000000f00 */
[C---:B-----5:R-:W-:Y:S01]  /*0100*/  FSETP.GEU.AND P0, PT, R7.reuse, 1.175494350822287508e-38, PT ;  /* 0x008000000700780b */ /* 0x060fe20003f0e000 */
[----:B------:R-:W-:Y:S01]  /*0110*/  FFMA.SAT R5, R7, R0, 0.5 ;  /* 0x3f00000007057423 */ /* 0x000fe20000002000 */
[----:B------:R-:W-:-:S03]  /*0120*/  UISETP.NE.AND UP0, UPT, UR4, 0x3e8, UPT ;  /* 0x000003e80400788c */ /* 0x000fc6000bf05270 */
[----:B------:R-:W-:-:S04]  /*0130*/  FFMA.RM R8, R5, R4, 12582913 ;  /* 0x4b40000105087423 */ /* 0x000fc80000004004 */
[C---:B------:R-:W-:Y:S01]  /*0140*/  FADD R10, R8.reuse, -12583039 ;  /* 0xcb40007f080a7421 */ /* 0x040fe20000000000 */
[----:B------:R-:W-:-:S03]  /*0150*/  SHF.L.U32 R8, R8, 0x17, RZ ;  /* 0x0000001708087819 */ /* 0x000fc600000006ff */
[----:B------:R-:W-:-:S04]  /*0160*/  FFMA R10, R7, 1.4426950216293334961, -R10 ;  /* 0x3fb8aa3b070a7823 */ /* 0x000fc8000000080a */
[C---:B------:R-:W-:Y:S01]  /*0170*/  FFMA R9, R7.reuse, 1.925963033500011079e-08, R10 ;  /* 0x32a5706007097823 */ /* 0x040fe2000000000a */
[----:B------:R-:W-:-:S05]  /*0180*/  @!P0 FMUL R7, R7, 8388608 ;  /* 0x4b00000007078820 */ /* 0x000fca0000400000 */
[C---:B------:R-:W-:Y:S01]  /*0190*/  IADD3 R5, PT, PT, R7.reuse, -0x3f2aaaab, RZ ;  /* 0xc0d5555507057810 */ /* 0x040fe20007ffe0ff */
[----:B------:R-:W1:Y:S01]  /*01a0*/  MUFU.EX2 R9, R9 ;  /* 0x0000000900097308 */ /* 0x000e620000000800 */
[----:B------:R-:W-:Y:S02]  /*01b0*/  FSETP.NEU.AND P1, PT, R7, RZ, PT ;  /* 0x000000ff0700720b */ /* 0x000fe40003f2d000 */
[----:B------:R-:W-:Y:S02]  /*01c0*/  LOP3.LUT R12, R5, 0xff800000, RZ, 0xc0, !PT ;  /* 0xff800000050c7812 */ /* 0x000fe400078ec0ff */
[----:B------:R-:W-:Y:S02]  /*01d0*/  MOV R5, 0x3e055027 ;  /* 0x3e05502700057802 */ /* 0x000fe40000000f00 */
[----:B------:R-:W-:-:S05]  /*01e0*/  IADD3 R10, PT, PT, R7, -R12, RZ ;  /* 0x8000000c070a7210 */ /* 0x000fca0007ffe0ff */
[----:B------:R-:W-:Y:S01]  /*01f0*/  FADD R14, R10, -1 ;  /* 0xbf8000000a0e7421 */ /* 0x000fe20000000000 */
[----:B------:R-:W-:Y:S02]  /*0200*/  FSEL R10, RZ, -23, P0 ;  /* 0xc1b80000ff0a7808 */ /* 0x000fe40000000000 */
[----:B------:R-:W-:Y:S01]  /*0210*/  ISETP.GT.U32.AND P0, PT, R7, 0x7f7fffff, PT ;  /* 0x7f7fffff0700780c */ /* 0x000fe20003f04070 */
[----:B------:R-:W-:-:S04]  /*0220*/  FFMA R11, R14, -R5, 0.14084610342979431152 ;  /* 0x3e1039f60e0b7423 */ /* 0x000fc80000000805 */
[----:B------:R-:W-:-:S04]  /*0230*/  FFMA R11, R14, R11, -0.12148627638816833496 ;  /* 0xbdf8cdcc0e0b7423 */ /* 0x000fc8000000000b */
[----:B------:R-:W-:-:S04]  /*0240*/  FFMA R11, R14, R11, 0.13980610668659210205 ;  /* 0x3e0f29550e0b7423 */ /* 0x000fc8000000000b */
[----:B------:R-:W-:-:S04]  /*0250*/  FFMA R11, R14, R11, -0.16684235632419586182 ;  /* 0xbe2ad8b90e0b7423 */ /* 0x000fc8000000000b */
[----:B------:R-:W-:-:S04]  /*0260*/  FFMA R11, R14, R11, 0.20012299716472625732 ;  /* 0x3e4ced0b0e0b7423 */ /* 0x000fc8000000000b */
[----:B------:R-:W-:-:S04]  /*0270*/  FFMA R11, R14, R11, -0.24999669194221496582 ;  /* 0xbe7fff220e0b7423 */ /* 0x000fc8000000000b */
[----:B------:R-:W-:-:S04]  /*0280*/  FFMA R11, R14, R11, 0.33333182334899902344 ;  /* 0x3eaaaa780e0b7423 */ /* 0x000fc8000000000b */
[----:B------:R-:W-:Y:S01]  /*0290*/  FFMA R13, R14, R11, -0.5 ;  /* 0xbf0000000e0d7423 */ /* 0x000fe2000000000b */
[----:B------:R-:W-:-:S03]  /*02a0*/  I2FP.F32.S32 R11, R12 ;  /* 0x0000000c000b7245 */ /* 0x000fc60000201400 */
[C---:B------:R-:W-:Y:S02]  /*02b0*/  FMUL R13, R14.reuse, R13 ;  /* 0x0000000d0e0d7220 */ /* 0x040fe40000400000 */
[----:B------:R-:W-:Y:S01]  /*02c0*/  FFMA R11, R11, 1.1920928955078125e-07, R10 ;  /* 0x340000000b0b7823 */ /* 0x000fe2000000000a */
[----:B------:R-:W-:Y:S01]  /*02d0*/  MOV R10, 0x7f800000 ;  /* 0x7f800000000a7802 */ /* 0x000fe20000000f00 */
[----:B------:R-:W-:-:S04]  /*02e0*/  FFMA R14, R14, R13, R14 ;  /* 0x0000000d0e0e7223 */ /* 0x000fc8000000000e */
[----:B------:R-:W-:Y:S01]  /*02f0*/  FFMA R11, R11, 0.69314718246459960938, R14 ;  /* 0x3f3172180b0b7823 */ /* 0x000fe2000000000e */
[----:B------:R-:W-:Y:S01]  /*0300*/  @P0 FFMA R11, R7, R10, +INF ;  /* 0x7f800000070b0423 */ /* 0x000fe2000000000a */
[----:B-1----:R-:W-:-:S04]  /*0310*/  FMUL R7, R8, R9 ;  /* 0x0000000908077220 */ /* 0x002fc80000400000 */
[----:B------:R-:W-:-:S05]  /*0320*/  FSEL R11, R11, -INF , P1 ;  /* 0xff8000000b0b7808 */ /* 0x000fca0000800000 */
[----:B------:R-:W-:-:S04]  /*0330*/  FFMA R7, R7, R11, R6 ;  /* 0x0000000b07077223 */ /* 0x000fc80000000006 */
[C---:B------:R-:W-:Y:S01]  /*0340*/  FMUL R6, R7.reuse, 8388608 ;  /* 0x4b00000007067820 */ /* 0x040fe20000400000 */
[----:B------:R-:W-:-:S04]  /*0350*/  FSETP.GEU.AND P0, PT, R7, 1.175494350822287508e-38, PT ;  /* 0x008000000700780b */ /* 0x000fc80003f0e000 */
[----:B------:R-:W-:Y:S02]  /*0360*/  FSEL R9, R6, R7, !P0 ;  /* 0x0000000706097208 */ /* 0x000fe40004000000 */
[----:B------:R-:W-:Y:S02]  /*0370*/  FSEL R8, RZ, -23, P0 ;  /* 0xc1b80000ff087808 */ /* 0x000fe40000000000 */
[C---:B------:R-:W-:Y:S02]  /*0380*/  IADD3 R6, PT, PT, R9.reuse, -0x3f2aaaab, RZ ;  /* 0xc0d5555509067810 */ /* 0x040fe40007ffe0ff */
[C---:B------:R-:W-:Y:S02]  /*0390*/  ISETP.GT.U32.AND P0, PT, R9.reuse, 0x7f7fffff, PT ;  /* 0x7f7fffff0900780c */ /* 0x040fe40003f04070 */
[----:B------:R-:W-:Y:S02]  /*03a0*/  LOP3.LUT R12, R6, 0xff800000, RZ, 0xc0, !PT ;  /* 0xff800000060c7812 */ /* 0x000fe400078ec0ff */
[----:B------:R-:W-:-:S02]  /*03b0*/  FSETP.NEU.AND P1, PT, R9, RZ, PT ;  /* 0x000000ff0900720b */ /* 0x000fc40003f2d000 */
[----:B------:R-:W-:-:S05]  /*03c0*/  IADD3 R6, PT, PT, R9, -R12, RZ ;  /* 0x8000000c09067210 */ /* 0x000fca0007ffe0ff */
[----:B------:R-:W-:-:S04]  /*03d0*/  FADD R14, R6, -1 ;  /* 0xbf800000060e7421 */ /* 0x000fc80000000000 */
[----:B------:R-:W-:-:S04]  /*03e0*/  FFMA R11, R14, -R5, 0.14084610342979431152 ;  /* 0x3e1039f60e0b7423 */ /* 0x000fc80000000805 */
[----:B------:R-:W-:-:S04]  /*03f0*/  FFMA R11, R14, R11, -0.12148627638816833496 ;  /* 0xbdf8cdcc0e0b7423 */ /* 0x000fc8000000000b */
[----:B------:R-:W-:-:S04]  /*0400*/  FFMA R11, R14, R11, 0.13980610668659210205 ;  /* 0x3e0f29550e0b7423 */ /* 0x000fc8000000000b */
[----:B------:R-:W-:Y:S01]  /*0410*/  FFMA R13, R14, R11, -0.16684235632419586182 ;  /* 0xbe2ad8b90e0d7423 */ /* 0x000fe2000000000b */
[----:B------:R-:W-:-:S03]  /*0420*/  FFMA.SAT R11, R7, R0, 0.5 ;  /* 0x3f000000070b7423 */ /* 0x000fc60000002000 */
[----:B------:R-:W-:Y:S01]  /*0430*/  FFMA R13, R14, R13, 0.20012299716472625732 ;  /* 0x3e4ced0b0e0d7423 */ /* 0x000fe2000000000d */
[----:B------:R-:W-:-:S03]  /*0440*/  FFMA.RM R11, R11, R4, 12582913 ;  /* 0x4b4000010b0b7423 */ /* 0x000fc60000004004 */
[C---:B------:R-:W-:Y:S01]  /*0450*/  FFMA R13, R14.reuse, R13, -0.24999669194221496582 ;  /* 0xbe7fff220e0d7423 */ /* 0x040fe2000000000d */
[C---:B------:R-:W-:Y:S01]  /*0460*/  FADD R6, R11.reuse, -12583039 ;  /* 0xcb40007f0b067421 */ /* 0x040fe20000000000 */
[----:B------:R-:W-:Y:S02]  /*0470*/  SHF.L.U32 R11, R11, 0x17, RZ ;  /* 0x000000170b0b7819 */ /* 0x000fe400000006ff */
[----:B------:R-:W-:Y:S01]  /*0480*/  FFMA R13, R14, R13, 0.33333182334899902344 ;  /* 0x3eaaaa780e0d7423 */ /* 0x000fe2000000000d */
[----:B------:R-:W-:-:S03]  /*0490*/  FFMA R6, R7, 1.4426950216293334961, -R6 ;  /* 0x3fb8aa3b07067823 */ /* 0x000fc60000000806 */
[C---:B------:R-:W-:Y:S01]  /*04a0*/  FFMA R15, R14.reuse, R13, -0.5 ;  /* 0xbf0000000e0f7423 */ /* 0x040fe2000000000d */
[----:B------:R-:W-:Y:S01]  /*04b0*/  FFMA R6, R7, 1.925963033500011079e-08, R6 ;  /* 0x32a5706007067823 */ /* 0x000fe20000000006 */
[----:B------:R-:W-:Y:S02]  /*04c0*/  I2FP.F32.S32 R13, R12 ;  /* 0x0000000c000d7245 */ /* 0x000fe40000201400 */
[----:B------:R-:W-:-:S03]  /*04d0*/  FMUL R15, R14, R15 ;  /* 0x0000000f0e0f7220 */ /* 0x000fc60000400000 */
[----:B------:R-:W1:Y:S01]  /*04e0*/  MUFU.EX2 R6, R6 ;  /* 0x0000000600067308 */ /* 0x000e620000000800 */
[----:B------:R-:W-:Y:S01]  /*04f0*/  FFMA R8, R13, 1.1920928955078125e-07, R8 ;  /* 0x340000000d087823 */ /* 0x000fe20000000008 */
[----:B------:R-:W-:-:S04]  /*0500*/  FFMA R15, R14, R15, R14 ;  /* 0x0000000f0e0f7223 */ /* 0x000fc8000000000e */
[----:B------:R-:W-:Y:S01]  /*0510*/  FFMA R8, R8, 0.69314718246459960938, R15 ;  /* 0x3f31721808087823 */ /* 0x000fe2000000000f */
[----:B------:R-:W-:-:S05]  /*0520*/  @P0 FFMA R8, R9, R10, +INF ;  /* 0x7f80000009080423 */ /* 0x000fca000000000a */
[----:B------:R-:W-:Y:S01]  /*0530*/  FSEL R9, R8, -INF , P1 ;  /* 0xff80000008097808 */ /* 0x000fe20000800000 */
[----:B-1----:R-:W-:-:S04]  /*0540*/  FMUL R8, R11, R6 ;  /* 0x000000060b087220 */ /* 0x002fc80000400000 */
        /* <DEDUP_REMOVED lines=37> */
[----:B------:R-:W-:-:S04]  /*07a0*/  FSEL R9, R8, R7, !P0 ;  /* 0x0000000708097208 */ /* 0x000fc80004000000 */
[C---:B------:R-:W-:Y:S02]  /*07b0*/  IADD3 R6, PT, PT, R9.reuse, -0x3f2aaaab, RZ ;  /* 0xc0d5555509067810 */ /* 0x040fe40007ffe0ff */
[----:B------:R-:W-:Y:S02]  /*07c0*/  FSETP.NEU.AND P1, PT, R9, RZ, PT ;  /* 0x000000ff0900720b */ /* 0x000fe40003f2d000 */
[----:B------:R-:W-:-:S04]  /*07d0*/  LOP3.LUT R6, R6, 0xff800000, RZ, 0xc0, !PT ;  /* 0xff80000006067812 */ /* 0x000fc800078ec0ff */
[----:B------:R-:W-:-:S05]  /*07e0*/  IADD3 R8, PT, PT, R9, -R6, RZ ;  /* 0x8000000609087210 */ /* 0x000fca0007ffe0ff */
[----:B------:R-:W-:-:S04]  /*07f0*/  FADD R8, R8, -1 ;  /* 0xbf80000008087421 */ /* 0x000fc80000000000 */
[----:B------:R-:W-:-:S04]  /*0800*/  FFMA R5, R8, -R5, 0.14084610342979431152 ;  /* 0x3e1039f608057423 */ /* 0x000fc80000000805 */
[----:B------:R-:W-:-:S04]  /*0810*/  FFMA R5, R8, R5, -0.12148627638816833496 ;  /* 0xbdf8cdcc08057423 */ /* 0x000fc80000000005 */
[----:B------:R-:W-:-:S04]  /*0820*/  FFMA R5, R8, R5, 0.13980610668659210205 ;  /* 0x3e0f295508057423 */ /* 0x000fc80000000005 */
[----:B------:R-:W-:Y:S01]  /*0830*/  FFMA R11, R8, R5, -0.16684235632419586182 ;  /* 0xbe2ad8b9080b7423 */ /* 0x000fe20000000005 */
[----:B------:R-:W-:-:S03]  /*0840*/  FFMA.SAT R5, R7, R0, 0.5 ;  /* 0x3f00000007057423 */ /* 0x000fc60000002000 */
[C---:B------:R-:W-:Y:S01]  /*0850*/  FFMA R11, R8.reuse, R11, 0.20012299716472625732 ;  /* 0x3e4ced0b080b7423 */ /* 0x040fe2000000000b */
[----:B------:R-:W-:Y:S01]  /*0860*/  FFMA.RM R5, R5, R4, 12582913 ;  /* 0x4b40000105057423 */ /* 0x000fe20000004004 */
[----:B------:R-:W-:Y:S02]  /*0870*/  FSEL R4, RZ, -23, P0 ;  /* 0xc1b80000ff047808 */ /* 0x000fe40000000000 */
[C---:B------:R-:W-:Y:S01]  /*0880*/  FFMA R11, R8.reuse, R11, -0.24999669194221496582 ;  /* 0xbe7fff22080b7423 */ /* 0x040fe2000000000b */
[----:B------:R-:W-:Y:S01]  /*0890*/  FADD R0, R5, -12583039 ;  /* 0xcb40007f05007421 */ /* 0x000fe20000000000 */
[----:B------:R-:W-:Y:S02]  /*08a0*/  ISETP.GT.U32.AND P0, PT, R9, 0x7f7fffff, PT ;  /* 0x7f7fffff0900780c */ /* 0x000fe40003f04070 */
[----:B------:R-:W-:Y:S01]  /*08b0*/  FFMA R11, R8, R11, 0.33333182334899902344 ;  /* 0x3eaaaa78080b7423 */ /* 0x000fe2000000000b */
[----:B------:R-:W-:Y:S01]  /*08c0*/  FFMA R0, R7, 1.4426950216293334961, -R0 ;  /* 0x3fb8aa3b07007823 */ /* 0x000fe20000000800 */
[----:B------:R-:W-:-:S02]  /*08d0*/  SHF.L.U32 R5, R5, 0x17, RZ ;  /* 0x0000001705057819 */ /* 0x000fc400000006ff */
        /* <DEDUP_REMOVED lines=11> */
[----:B------:R-:W-:-:S05]  /*0990*/  FFMA R7, R4, R6, R7 ;  /* 0x0000000604077223 */ /* 0x000fca0000000007 */
[----:B------:R-:W-:Y:S01]  /*09a0*/  MOV R6, R7 ;  /* 0x0000000700067202 */ /* 0x000fe20000000f00 */
[----:B------:R-:W-:Y:S06]  /*09b0*/  BRA.U UP0, `(.L_x_2) ;  /* 0xfffffff500c47547 */ /* 0x000fec000b83ffff */
[----:B------:R-:W-:Y:S01]  /*09c0*/  STG.E desc[UR6][R2.64], R7 ;  /* 0x0000000702007986 */ /* 0x000fe2000c101906 */
[----:B------:R-:W-:Y:S05]  /*09d0*/  EXIT ;  /* 0x000000000000794d */ /* 0x000fea0003800000 */
.L_x_3:
        /* <DEDUP_REMOVED lines=10> */
.L_x_20:


//--------------------- .text._Z16scheduler_stressPf --------------------------
	.section	.text._Z16scheduler_stressPf,"ax",@progbits
	.align	128
        .global         _Z16scheduler_stressPf
        .type           _Z16scheduler_stressPf,@function
        .size           _Z16scheduler_stressPf,(.L_x_21 - _Z16scheduler_stressPf)
        .other          _Z16scheduler_stressPf,@"STO_CUDA_ENTRY STV_DEFAULT"
_Z16scheduler_stressPf:
.text._Z16scheduler_stressPf:
        /* <DEDUP_REMOVED lines=12> */
.L_x_4:
[----:B------:R-:W-:Y:S01]  /*00c0*/  NOP ;  /* 0x0000000000007918 */ /* 0x000fe20000000000 */
[----:B--2---:R-:W2:Y:S02]  /*00d0*/  LDG.E R0, desc[UR6][R2.64] ;  /* 0x0000000602007981 */ /* 0x004ea4000c1e1900 */
[----:B--2---:R-:W-:-:S05]  /*00e0*/  FFMA R7, R0, R0, R7 ;  /* 0x0000000000077223 */ /* 0x004fca0000000007 */
[----:B------:R0:W-:Y:S01]  /*00f0*/  STG.E desc[UR6][R2.64], R7 ;  /* 0x0000000702007986 */ /* 0x0001e2000c101906 */
[----:B------:R-:W-:-:S03]  /*0100*/  NOP ;  /* 0x0000000000007918 */ /* 0x000fc60000000000 */
[----:B------:R-:W2:Y:S02]  /*0110*/  LDG.E R0, desc[UR6][R2.64] ;  /* 0x0000000602007981 */ /* 0x000ea4000c1e1900 */
[----:B--2---:R-:W-:-:S05]  /*0120*/  FFMA R5, R0, R0, R7 ;  /* 0x0000000000057223 */ /* 0x004fca0000000007 */
[----:B------:R1:W-:Y:S01]  /*0130*/  STG.E desc[UR6][R2.64], R5 ;  /* 0x0000000502007986 */ /* 0x0003e2000c101906 */
[----:B------:R-:W-:-:S03]  /*0140*/  NOP ;  /* 0x0000000000007918 */ /* 0x000fc60000000000 */
[----:B------:R-:W2:Y:S02]  /*0150*/  LDG.E R0, desc[UR6][R2.64] ;  /* 0x0000000602007981 */ /* 0x000ea4000c1e1900 */
[----:B--2---:R-:W-:-:S05]  /*0160*/  FFMA R9, R0, R0, R5 ;  /* 0x0000000000097223 */ /* 0x004fca0000000005 */
[----:B------:R2:W-:Y:S01]  /*0170*/  STG.E desc[UR6][R2.64], R9 ;  /* 0x0000000902007986 */ /* 0x0005e2000c101906 */
[----:B------:R-:W-:-:S03]  /*0180*/  NOP ;  /* 0x0000000000007918 */ /* 0x000fc60000000000 */
[----:B------:R-:W0:Y:S02]  /*0190*/  LDG.E R0, desc[UR6][R2.64] ;  /* 0x0000000602007981 */ /* 0x000e24000c1e1900 */
[----:B0-----:R-:W-:-:S05]  /*01a0*/  FFMA R7, R0, R0, R9 ;  /* 0x0000000000077223 */ /* 0x001fca0000000009 */
[----:B------:R0:W-:Y:S01]  /*01b0*/  STG.E desc[UR6][R2.64], R7 ;  /* 0x0000000702007986 */ /* 0x0001e2000c101906 */
[----:B------:R-:W-:-:S03]  /*01c0*/  NOP ;  /* 0x0000000000007918 */ /* 0x000fc60000000000 */
[----:B------:R-:W1:Y:S02]  /*01d0*/  LDG.E R0, desc[UR6][R2.64] ;  /* 0x0000000602007981 */ /* 0x000e64000c1e1900 */
[----:B-1----:R-:W-:-:S05]  /*01e0*/  FFMA R5, R0, R0, R7 ;  /* 0x0000000000057223 */ /* 0x002fca0000000007 */
        /* <DEDUP_REMOVED lines=100> */
[----:B------:R-:W-:Y:S01]  /*0830*/  STG.E desc[UR6][R2.64], R9 ;  /* 0x0000000902007986 */ /* 0x000fe2000c101906 */
[----:B------:R-:W-:-:S03]  /*0840*/  NOP ;  /* 0x0000000000007918 */ /* 0x000fc60000000000 */
[----:B------:R-:W0:Y:S02]  /*0850*/  LDG.E R0, desc[UR6][R2.64] ;  /* 0x0000000602007981 */ /* 0x000e24000c1e1900 */
[----:B0-----:R-:W-:-:S05]  /*0860*/  FFMA R7, R0, R0, R9 ;  /* 0x0000000000077223 */ /* 0x001fca0000000009 */
[----:B------:R0:W-:Y:S01]  /*0870*/  STG.E desc[UR6][R2.64], R7 ;  /* 0x0000000702007986 */ /* 0x0001e2000c101906 */
[----:B------:R-:W-:-:S03]  /*0880*/  NOP ;  /* 0x0000000000007918 */ /* 0x000fc60000000000 */
[----:B------:R-:W2:Y:S02]  /*0890*/  LDG.E R0, desc[UR6][R2.64] ;  /* 0x0000000602007981 */ /* 0x000ea4000c1e1900 */
[----:B--2---:R-:W-:-:S05]  /*08a0*/  FFMA R11, R0, R0, R7 ;  /* 0x00000000000b7223 */ /* 0x004fca0000000007 */
[----:B------:R-:W-:Y:S01]  /*08b0*/  STG.E desc[UR6][R2.64], R11 ;  /* 0x0000000b02007986 */ /* 0x000fe2000c101906 */
[----:B------:R-:W-:-:S03]  /*08c0*/  NOP ;  /* 0x0000000000007918 */ /* 0x000fc60000000000 */
[----:B------:R-:W1:Y:S02]  /*08d0*/  LDG.E R0, desc[UR6][R2.64] ;  /* 0x0000000602007981 */ /* 0x000e64000c1e1900 */
[----:B-1----:R-:W-:-:S05]  /*08e0*/  FFMA R5, R0, R0, R11 ;  /* 0x0000000000057223 */ /* 0x002fca000000000b */
[----:B------:R1:W-:Y:S01]  /*08f0*/  STG.E desc[UR6][R2.64], R5 ;  /* 0x0000000502007986 */ /* 0x0003e2000c101906 */
[----:B------:R-:W-:-:S03]  /*0900*/  NOP ;  /* 0x0000000000007918 */ /* 0x000fc60000000000 */
[----:B------:R-:W0:Y:S02]  /*0910*/  LDG.E R0, desc[UR6][R2.64] ;  /* 0x0000000602007981 */ /* 0x000e24000c1e1900 */
[----:B0-----:R-:W-:-:S05]  /*0920*/  FFMA R7, R0, R0, R5 ;  /* 0x0000000000077223 */ /* 0x001fca0000000005 */
[----:B------:R0:W-:Y:S01]  /*0930*/  STG.E desc[UR6][R2.64], R7 ;  /* 0x0000000702007986 */ /* 0x0001e2000c101906 */
[----:B------:R-:W-:-:S03]  /*0940*/  NOP ;  /* 0x0000000000007918 */ /* 0x000fc60000000000 */
[----:B------:R-:W2:Y:S02]  /*0950*/  LDG.E R0, desc[UR6][R2.64] ;  /* 0x0000000602007981 */ /* 0x000ea4000c1e1900 */
[----:B--2---:R-:W-:-:S05]  /*0960*/  FFMA R9, R0, R0, R7 ;  /* 0x0000000000097223 */ /* 0x004fca0000000007 */
[----:B------:R2:W-:Y:S01]  /*0970*/  STG.E desc[UR6][R2.64], R9 ;  /* 0x0000000902007986 */ /* 0x0005e2000c101906 */
        /* <DEDUP_REMOVED lines=17> */
[----:B------:R-:W0:Y:S01]  /*0a90*/  LDG.E R0, desc[UR6][R2.64] ;  /* 0x0000000602007981 */ /* 0x000e22000c1e1900 */
[----:B------:R-:W-:-:S04]  /*0aa0*/  UIADD3 UR4, UPT, UPT, UR4, 0x28, URZ ;  /* 0x0000002804047890 */ /* 0x000fc8000fffe0ff */
[----:B------:R-:W-:Y:S01]  /*0ab0*/  UISETP.NE.AND UP0, UPT, UR4, 0x3e8, UPT ;  /* 0x000003e80400788c */ /* 0x000fe2000bf05270 */
[----:B0-----:R-:W-:-:S05]  /*0ac0*/  FFMA R7, R0, R0, R5 ;  /* 0x0000000000077223 */ /* 0x001fca0000000005 */
[----:B------:R2:W-:Y:S03]  /*0ad0*/  STG.E desc[UR6][R2.64], R7 ;  /* 0x0000000702007986 */ /* 0x0005e6000c101906 */
[----:B------:R-:W-:Y:S05]  /*0ae0*/  BRA.U UP0, `(.L_x_4) ;  /* 0xfffffff500747547 */ /* 0x000fea000b83ffff */
[----:B------:R-:W-:Y:S05]  /*0af0*/  EXIT ;  /* 0x000000000000794d */ /* 0x000fea0003800000 */
.L_x_5:
        /* <DEDUP_REMOVED lines=16> */
.L_x_21:


//--------------------- .text._Z13memory_stressPf --------------------------
	.section	.text._Z13memory_stressPf,"ax",@progbits
	.align	128
        .global         _Z13memory_stressPf
        .type           _Z13memory_stressPf,@function
        .size           _Z13memory_stressPf,(.L_x_22 - _Z13memory_stressPf)
        .other          _Z13memory_stressPf,@"STO_CUDA_ENTRY STV_DEFAULT"
_Z13memory_stressPf:
.text._Z13memory_stressPf:
        /* <DEDUP_REMOVED lines=10> */
[----:B-1----:R-:W2:Y:S02]  /*00a0*/  LDG.E R0, desc[UR4][R2.64] ;  /* 0x0000000402007981 */ /* 0x002ea4000c1e1900 */
[----:B--2---:R-:W-:-:S04]  /*00b0*/  FFMA R0, R0, R0, RZ ;  /* 0x0000000000007223 */ /* 0x004fc800000000ff */
[----:B------:R-:W-:-:S04]  /*00c0*/  FFMA R0, R0, R0, R0 ;  /* 0x0000000000007223 */ /* 0x000fc80000000000 */
        /* <DEDUP_REMOVED lines=997> */
[----:B------:R-:W-:-:S05]  /*3f20*/  FFMA R5, R0, R0, R0 ;  /* 0x0000000000057223 */ /* 0x000fca0000000000 */
[----:B------:R-:W-:Y:S01]  /*3f30*/  STG.E desc[UR4][R2.64], R5 ;  /* 0x0000000502007986 */ /* 0x000fe2000c101904 */
[----:B------:R-:W-:Y:S05]  /*3f40*/  EXIT ;  /* 0x000000000000794d */ /* 0x000fea0003800000 */
.L_x_6:
        /* <DEDUP_REMOVED lines=11> */
.L_x_22:


//--------------------- .text._Z14compute_stressPf --------------------------
	.section	.text._Z14compute_stressPf,"ax",@progbits
	.align	128
        .global         _Z14compute_stressPf
        .type           _Z14compute_stressPf,@function
        .size           _Z14compute_stressPf,(.L_x_23 - _Z14compute_stressPf)
        .other          _Z14compute_stressPf,@"STO_CUDA_ENTRY STV_DEFAULT"
_Z14compute_stressPf:
.text._Z14compute_stressPf:
        /* <DEDUP_REMOVED lines=10> */
[----:B-1----:R-:W2:Y:S01]  /*00a0*/  LDG.E R0, desc[UR8][R12.64] ;  /* 0x000000080c007981 */ /* 0x002ea2000c1e1900 */
[----:B------:R-:W-:Y:S01]  /*00b0*/  UMOV UR4, URZ ;  /* 0x000000ff00047c82 */ /* 0x000fe20008000000 */
[C---:B--2---:R-:W-:Y:S01]  /*00c0*/  FMUL R4, R0.reuse, 0.63661974668502807617 ;  /* 0x3f22f98300047820 */ /* 0x044fe20000400000 */
[----:B------:R-:W-:Y:S01]  /*00d0*/  SHF.R.U32.HI R5, RZ, 0x17, R0 ;  /* 0x00000017ff057819 */ /* 0x000fe20000011600 */
[C---:B------:R-:W-:Y:S01]  /*00e0*/  IMAD.SHL.U32 R8, R0.reuse, 0x100, RZ ;  /* 0x0000010000087824 */ /* 0x040fe200078e00ff */
[C---:B------:R-:W-:Y:S01]  /*00f0*/  FSETP.GE.AND P0, PT, |R0|.reuse, 105615, PT ;  /* 0x47ce47800000780b */ /* 0x040fe20003f06200 */
[----:B------:R0:W1:Y:S01]  /*0100*/  F2I.NTZ R6, R4 ;  /* 0x0000000400067305 */ /* 0x0000620000203100 */
[----:B------:R-:W-:Y:S02]  /*0110*/  LOP3.LUT R7, R5, 0xe0, RZ, 0xc0, !PT ;  /* 0x000000e005077812 */ /* 0x000fe400078ec0ff */
[----:B------:R-:W-:-:S03]  /*0120*/  FSETP.EQ.OR P1, PT, |R0|, +INF , !P0 ;  /* 0x7f8000000000780b */ /* 0x000fc60004722600 */
[----:B------:R-:W-:Y:S01]  /*0130*/  VIADD R7, R7, 0xffffff80 ;  /* 0xffffff8007077836 */ /* 0x000fe20000000000 */
[----:B------:R-:W-:Y:S02]  /*0140*/  P2R R9, PR, RZ, 0x2 ;  /* 0x00000002ff097803 */ /* 0x000fe40000000000 */
[----:B0-----:R-:W-:Y:S02]  /*0150*/  LOP3.LUT R4, R5, 0x1f, RZ, 0xc0, !PT ;  /* 0x0000001f05047812 */ /* 0x001fe400078ec0ff */
[----:B------:R-:W-:Y:S02]  /*0160*/  SHF.R.U32.HI R10, RZ, 0x5, R7 ;  /* 0x00000005ff0a7819 */ /* 0x000fe40000011607 */
[----:B------:R-:W-:Y:S02]  /*0170*/  LOP3.LUT R5, R8, 0x80000000, RZ, 0xfc, !PT ;  /* 0x8000000008057812 */ /* 0x000fe400078efcff */
[----:B-1----:R-:W-:Y:S01]  /*0180*/  I2FP.F32.S32 R3, R6 ;  /* 0x0000000600037245 */ /* 0x002fe20000201400 */
[----:B------:R-:W-:Y:S01]  /*0190*/  IMAD.U32 R8, R10, -0x4, RZ ;  /* 0xfffffffc0a087824 */ /* 0x000fe200078e00ff */
[----:B------:R-:W-:-:S02]  /*01a0*/  SEL R6, R6, RZ, !P0 ;  /* 0x000000ff06067207 */ /* 0x000fc40004000000 */
[----:B------:R-:W-:Y:S01]  /*01b0*/  IADD3 R7, PT, PT, -R4, 0x20, RZ ;  /* 0x0000002004077810 */ /* 0x000fe20007ffe1ff */
[----:B------:R-:W-:-:S04]  /*01c0*/  FFMA R2, R3, -1.5707962512969970703, R0 ;  /* 0xbfc90fda03027823 */ /* 0x000fc80000000000 */
[----:B------:R-:W-:-:S04]  /*01d0*/  FFMA R2, R3, -7.5497894158615963534e-08, R2 ;  /* 0xb3a2216803027823 */ /* 0x000fc80000000002 */
[----:B------:R-:W-:Y:S01]  /*01e0*/  FFMA R2, R3, -5.3903029534742383927e-15, R2 ;  /* 0xa7c234c503027823 */ /* 0x000fe20000000002 */
[----:B------:R-:W-:Y:S02]  /*01f0*/  IMAD.MOV.U32 R3, RZ, RZ, RZ ;  /* 0x000000ffff037224 */ /* 0x000fe400078e00ff */
[----:B------:R-:W-:-:S07]  /*0200*/  @P0 FMUL R2, RZ, R0 ;  /* 0x00000000ff020220 */ /* 0x000fce0000400000 */
.L_x_17:
[----:B------:R-:W-:Y:S01]  /*0210*/  ISETP.NE.AND P0, PT, R9, RZ, PT ;  /* 0x000000ff0900720c */ /* 0x000fe20003f05270 */
[----:B------:R-:W-:Y:S01]  /*0220*/  BSSY.RECONVERGENT B0, `(.L_x_7) ;  /* 0x000005a000007945 */ /* 0x000fe20003800200 */
[----:B------:R-:W-:Y:S02]  /*0230*/  IMAD.MOV.U32 R25, RZ, RZ, R6 ;  /* 0x000000ffff197224 */ /* 0x000fe400078e0006 */
[----:B------:R-:W-:-:S09]  /*0240*/  IMAD.MOV.U32 R18, RZ, RZ, R2 ;  /* 0x000000ffff127224 */ /* 0x000fd200078e0002 */
[----:B------:R-:W-:Y:S05]  /*0250*/  @P0 BRA `(.L_x_8) ;  /* 0x0000000400580947 */ /* 0x000fea0003800000 */
[----:B------:R-:W-:Y:S01]  /*0260*/  IMAD.MOV.U32 R25, RZ, RZ, RZ ;  /* 0x000000ffff197224 */ /* 0x000fe200078e00ff */
[----:B------:R-:W0:Y:S01]  /*0270*/  LDCU.64 UR10, c[0x4][URZ] ;  /* 0x01000000ff0a77ac */ /* 0x000e220008000a00 */
[----:B------:R-:W-:Y:S01]  /*0280*/  IMAD.MOV.U32 R18, RZ, RZ, RZ ;  /* 0x000000ffff127224 */ /* 0x000fe200078e00ff */
[----:B------:R-:W-:Y:S01]  /*0290*/  UMOV UR6, URZ ;  /* 0x000000ff00067c82 */ /* 0x000fe20008000000 */
[----:B------:R-:W-:-:S05]  /*02a0*/  UMOV UR5, URZ ;  /* 0x000000ff00057c82 */ /* 0x000fca0008000000 */
.L_x_9:
[----:B0-----:R-:W-:Y:S01]  /*02b0*/  MOV R14, UR10 ;  /* 0x0000000a000e7c02 */ /* 0x001fe20008000f00 */
[----:B------:R-:W-:-:S05]  /*02c0*/  IMAD.U32 R15, RZ, RZ, UR11 ;  /* 0x0000000bff0f7e24 */ /* 0x000fca000f8e00ff */
[----:B------:R-:W2:Y:S01]  /*02d0*/  LDG.E.CONSTANT R14, desc[UR8][R14.64] ;  /* 0x000000080e0e7981 */ /* 0x000ea2000c1e9900 */
[----:B------:R-:W-:Y:S01]  /*02e0*/  UIADD3 UR5, UPT, UPT, UR5, 0x1, URZ ;  /* 0x0000000105057890 */ /* 0x000fe2000fffe0ff */
[C---:B------:R-:W-:Y:S01]  /*02f0*/  ISETP.EQ.AND P0, PT, R18.reuse, RZ, PT ;  /* 0x000000ff1200720c */ /* 0x040fe20003f02270 */
[----:B------:R-:W-:Y:S01]  /*0300*/  UIADD3 UR10, UP1, UPT, UR10, 0x4, URZ ;  /* 0x000000040a0a7890 */ /* 0x000fe2000ff3e0ff */
[C---:B------:R-:W-:Y:S01]  /*0310*/  ISETP.EQ.AND P1, PT, R18.reuse, 0x4, PT ;  /* 0x000000041200780c */ /* 0x040fe20003f22270 */
[----:B------:R-:W-:Y:S01]  /*0320*/  UISETP.NE.AND UP0, UPT, UR5, 0x6, UPT ;  /* 0x000000060500788c */ /* 0x000fe2000bf05270 */
[C---:B------:R-:W-:Y:S01]  /*0330*/  ISETP.EQ.AND P3, PT, R18.reuse, 0xc, PT ;  /* 0x0000000c1200780c */ /* 0x040fe20003f62270 */
[----:B------:R-:W-:Y:S01]  /*0340*/  UIADD3.X UR11, UPT, UPT, URZ, UR11, URZ, UP1, !UPT ;  /* 0x0000000bff0b7290 */ /* 0x000fe20008ffe4ff */
[C---:B------:R-:W-:Y:S02]  /*0350*/  ISETP.EQ.AND P4, PT, R18.reuse, 0x10, PT ;  /* 0x000000101200780c */ /* 0x040fe40003f82270 */
[----:B------:R-:W-:Y:S01]  /*0360*/  ISETP.EQ.AND P5, PT, R18, 0x14, PT ;  /* 0x000000141200780c */ /* 0x000fe20003fa2270 */
[----:B--2---:R-:W-:-:S03]  /*0370*/  IMAD.WIDE.U32 R16, R14, R5, RZ ;  /* 0x000000050e107225 */ /* 0x004fc600078e00ff */
[----:B------:R-:W-:-:S04]  /*0380*/  IADD3 R16, P2, PT, R16, R25, RZ ;  /* 0x0000001910107210 */ /* 0x000fc80007f5e0ff */
[----:B------:R-:W-:Y:S01]  /*0390*/  IADD3.X R25, PT, PT, R17, UR6, RZ, P2, !PT ;  /* 0x0000000611197c10 */ /* 0x000fe200097fe4ff */
[--C-:B------:R-:W-:Y:S01]  /*03a0*/  @P0 IMAD.MOV.U32 R10, RZ, RZ, R16.reuse ;  /* 0x000000ffff0a0224 */ /* 0x100fe200078e0010 */
[C---:B------:R-:W-:Y:S01]  /*03b0*/  ISETP.EQ.AND P2, PT, R18.reuse, 0x8, PT ;  /* 0x000000081200780c */ /* 0x040fe20003f42270 */
[--C-:B------:R-:W-:Y:S01]  /*03c0*/  @P1 IMAD.MOV.U32 R11, RZ, RZ, R16.reuse ;  /* 0x000000ffff0b1224 */ /* 0x100fe200078e0010 */
[----:B------:R-:W-:Y:S01]  /*03d0*/  IADD3 R18, PT, PT, R18, 0x4, RZ ;  /* 0x0000000412127810 */ /* 0x000fe20007ffe0ff */
[--C-:B------:R-:W-:Y:S02]  /*03e0*/  @P3 IMAD.MOV.U32 R21, RZ, RZ, R16.reuse ;  /* 0x000000ffff153224 */ /* 0x100fe400078e0010 */
[--C-:B------:R-:W-:Y:S02]  /*03f0*/  @P4 IMAD.MOV.U32 R22, RZ, RZ, R16.reuse ;  /* 0x000000ffff164224 */ /* 0x100fe400078e0010 */
[----:B------:R-:W-:-:S06]  /*0400*/  @P5 IMAD.MOV.U32 R23, RZ, RZ, R16 ;  /* 0x000000ffff175224 */ /* 0x000fcc00078e0010 */
[----:B------:R-:W-:Y:S01]  /*0410*/  @P2 IMAD.MOV.U32 R20, RZ, RZ, R16 ;  /* 0x000000ffff142224 */ /* 0x000fe200078e0010 */
[----:B------:R-:W-:Y:S06]  /*0420*/  BRA.U UP0, `(.L_x_9) ;  /* 0xfffffffd00a07547 */ /* 0x000fec000b83ffff */
[C---:B------:R-:W-:Y:S01]  /*0430*/  ISETP.EQ.AND P3, PT, R8.reuse, -0x18, PT ;  /* 0xffffffe80800780c */ /* 0x040fe20003f62270 */
[----:B------:R-:W-:Y:S01]  /*0440*/  BSSY.RECONVERGENT B1, `(.L_x_10) ;  /* 0x0000026000017945 */ /* 0x000fe20003800200 */
[C---:B------:R-:W-:Y:S02]  /*0450*/  ISETP.EQ.AND P4, PT, R8.reuse, -0x14, PT ;  /* 0xffffffec0800780c */ /* 0x040fe40003f82270 */
[C---:B------:R-:W-:Y:S02]  /*0460*/  ISETP.EQ.AND P0, PT, R8.reuse, -0x10, PT ;  /* 0xfffffff00800780c */ /* 0x040fe40003f02270 */
[C---:B------:R-:W-:Y:S02]  /*0470*/  ISETP.EQ.AND P1, PT, R8.reuse, -0xc, PT ;  /* 0xfffffff40800780c */ /* 0x040fe40003f22270 */
[----:B------:R-:W-:Y:S02]  /*0480*/  ISETP.EQ.AND P2, PT, R8, -0x8, PT ;  /* 0xfffffff80800780c */ /* 0x000fe40003f42270 */
[----:B------:R-:W-:-:S02]  /*0490*/  ISETP.NE.AND P6, PT, R4, RZ, PT ;  /* 0x000000ff0400720c */ /* 0x000fc40003fc5270 */
[C---:B------:R-:W-:Y:S01]  /*04a0*/  ISETP.EQ.AND P5, PT, R8.reuse, 0x4, PT ;  /* 0x000000040800780c */ /* 0x040fe20003fa2270 */
[--C-:B------:R-:W-:Y:S01]  /*04b0*/  @P3 IMAD.MOV.U32 R19, RZ, RZ, R10.reuse ;  /* 0x000000ffff133224 */ /* 0x100fe200078e000a */
[C---:B------:R-:W-:Y:S01]  /*04c0*/  ISETP.EQ.AND P3, PT, R8.reuse, -0x4, PT ;  /* 0xfffffffc0800780c */ /* 0x040fe20003f62270 */
[----:B------:R-:W-:Y:S02]  /*04d0*/  @P4 IMAD.MOV.U32 R14, RZ, RZ, R10 ;  /* 0x000000ffff0e4224 */ /* 0x000fe400078e000a */
[--C-:B------:R-:W-:Y:S01]  /*04e0*/  @P4 IMAD.MOV.U32 R19, RZ, RZ, R11.reuse ;  /* 0x000000ffff134224 */ /* 0x100fe200078e000b */
[----:B------:R-:W-:Y:S01]  /*04f0*/  ISETP.EQ.AND P4, PT, R8, RZ, PT ;  /* 0x000000ff0800720c */ /* 0x000fe20003f82270 */
[----:B------:R-:W-:Y:S02]  /*0500*/  @P0 IMAD.MOV.U32 R14, RZ, RZ, R11 ;  /* 0x000000ffff0e0224 */ /* 0x000fe400078e000b */
[--C-:B------:R-:W-:Y:S02]  /*0510*/  @P0 IMAD.MOV.U32 R19, RZ, RZ, R20.reuse ;  /* 0x000000ffff130224 */ /* 0x100fe400078e0014 */
[----:B------:R-:W-:Y:S01]  /*0520*/  @P1 IMAD.MOV.U32 R14, RZ, RZ, R20 ;  /* 0x000000ffff0e1224 */ /* 0x000fe200078e0014 */
[----:B------:R-:W-:Y:S01]  /*0530*/  @P2 MOV R14, R21 ;  /* 0x00000015000e2202 */ /* 0x000fe20000000f00 */
[----:B------:R-:W-:-:S02]  /*0540*/  @P1 IMAD.MOV.U32 R19, RZ, RZ, R21 ;  /* 0x000000ffff131224 */ /* 0x000fc400078e0015 */
[--C-:B------:R-:W-:Y:S02]  /*0550*/  @P2 IMAD.MOV.U32 R19, RZ, RZ, R22.reuse ;  /* 0x000000ffff132224 */ /* 0x100fe400078e0016 */
[----:B------:R-:W-:Y:S02]  /*0560*/  @P3 IMAD.MOV.U32 R14, RZ, RZ, R22 ;  /* 0x000000ffff0e3224 */ /* 0x000fe400078e0016 */
[--C-:B------:R-:W-:Y:S02]  /*0570*/  @P3 IMAD.MOV.U32 R19, RZ, RZ, R23.reuse ;  /* 0x000000ffff133224 */ /* 0x100fe400078e0017 */
[----:B------:R-:W-:Y:S02]  /*0580*/  @P4 IMAD.MOV.U32 R14, RZ, RZ, R23 ;  /* 0x000000ffff0e4224 */ /* 0x000fe400078e0017 */
[--C-:B------:R-:W-:Y:S02]  /*0590*/  @P4 IMAD.MOV.U32 R19, RZ, RZ, R25.reuse ;  /* 0x000000ffff134224 */ /* 0x100fe400078e0019 */
[----:B------:R-:W-:Y:S01]  /*05a0*/  @P5 IMAD.MOV.U32 R14, RZ, RZ, R25 ;  /* 0x000000ffff0e5224 */ /* 0x000fe200078e0019 */
[----:B------:R-:W-:Y:S06]  /*05b0*/  @!P6 BRA `(.L_x_11) ;  /* 0x000000000038e947 */ /* 0x000fec0003800000 */
[----:B------:R-:W-:Y:S01]  /*05c0*/  @P0 IMAD.MOV.U32 R16, RZ, RZ, R10 ;  /* 0x000000ffff100224 */ /* 0x000fe200078e000a */
[----:B------:R-:W-:Y:S02]  /*05d0*/  ISETP.EQ.AND P0, PT, R8, 0x8, PT ;  /* 0x000000080800780c */ /* 0x000fe40003f02270 */
[----:B------:R-:W-:Y:S01]  /*05e0*/  @P1 MOV R16, R11 ;  /* 0x0000000b00101202 */ /* 0x000fe20000000f00 */
[----:B------:R-:W-:Y:S01]  /*05f0*/  @P2 IMAD.MOV.U32 R16, RZ, RZ, R20 ;  /* 0x000000ffff102224 */ /* 0x000fe200078e0014 */
[-C--:B------:R-:W-:Y:S01]  /*0600*/  SHF.L.U32 R15, R14, R4.reuse, RZ ;  /* 0x000000040e0f7219 */ /* 0x080fe200000006ff */
[----:B------:R-:W-:Y:S01]  /*0610*/  @P3 IMAD.MOV.U32 R16, RZ, RZ, R21 ;  /* 0x000000ffff103224 */ /* 0x000fe200078e0015 */
[----:B------:R-:W-:Y:S01]  /*0620*/  SHF.L.U32 R19, R19, R4, RZ ;  /* 0x0000000413137219 */ /* 0x000fe200000006ff */
[----:B------:R-:W-:Y:S01]  /*0630*/  @P4 IMAD.MOV.U32 R16, RZ, RZ, R22 ;  /* 0x000000ffff104224 */ /* 0x000fe200078e0016 */
[----:B------:R-:W-:Y:S01]  /*0640*/  SHF.R.U32.HI R14, RZ, R7, R14 ;  /* 0x00000007ff0e7219 */ /* 0x000fe2000001160e */
[----:B------:R-:W-:-:S04]  /*0650*/  @P5 IMAD.MOV.U32 R16, RZ, RZ, R23 ;  /* 0x000000ffff105224 */ /* 0x000fc800078e0017 */
[----:B------:R-:W-:Y:S02]  /*0660*/  @P0 IMAD.MOV.U32 R16, RZ, RZ, R25 ;  /* 0x000000ffff100224 */ /* 0x000fe400078e0019 */
[----:B------:R-:W-:-:S03]  /*0670*/  IMAD.IADD R19, R19, 0x1, R14 ;  /* 0x0000000113137824 */ /* 0x000fc600078e020e */
[----:B------:R-:W-:-:S05]  /*0680*/  SHF.R.U32.HI R16, RZ, R7, R16 ;  /* 0x00000007ff107219 */ /* 0x000fca0000011610 */
[----:B------:R-:W-:-:S07]  /*0690*/  IMAD.IADD R14, R15, 0x1, R16 ;  /* 0x000000010f0e7824 */ /* 0x000fce00078e0210 */
.L_x_11:
[----:B------:R-:W-:Y:S05]  /*06a0*/  BSYNC.RECONVERGENT B1 ;  /* 0x0000000000017941 */ /* 0x000fea0003800200 */
.L_x_10:
[C---:B------:R-:W-:Y:S01]  /*06b0*/  SHF.L.W.U32.HI R25, R14.reuse, 0x2, R19 ;  /* 0x000000020e197819 */ /* 0x040fe20000010e13 */
[----:B------:R-:W-:Y:S01]  /*06c0*/  UMOV UR6, 0x54442d19 ;  /* 0x54442d1900067882 */ /* 0x000fe20000000000 */
[----:B------:R-:W-:Y:S01]  /*06d0*/  SHF.L.U32 R14, R14, 0x2, RZ ;  /* 0x000000020e0e7819 */ /* 0x000fe200000006ff */
[----:B------:R-:W-:Y:S01]  /*06e0*/  UMOV UR7, 0x3bf921fb ;  /* 0x3bf921fb00077882 */ /* 0x000fe20000000000 */
[----:B------:R-:W-:Y:S02]  /*06f0*/  SHF.R.S32.HI R15, RZ, 0x1f, R25 ;  /* 0x0000001fff0f7819 */ /* 0x000fe40000011419 */
[----:B------:R-:W-:Y:S02]  /*0700*/  ISETP.GE.AND P0, PT, R0, RZ, PT ;  /* 0x000000ff0000720c */ /* 0x000fe40003f06270 */
[C---:B------:R-:W-:Y:S02]  /*0710*/  LOP3.LUT R14, R15.reuse, R14, RZ, 0x3c, !PT ;  /* 0x0000000e0f0e7212 */ /* 0x040fe400078e3cff */
[----:B------:R-:W-:-:S02]  /*0720*/  LOP3.LUT R15, R15, R25, RZ, 0x3c, !PT ;  /* 0x000000190f0f7212 */ /* 0x000fc400078e3cff */
[----:B------:R-:W-:Y:S02]  /*0730*/  SHF.R.U32.HI R18, RZ, 0x1e, R19 ;  /* 0x0000001eff127819 */ /* 0x000fe40000011613 */
[C---:B------:R-:W-:Y:S02]  /*0740*/  LOP3.LUT R24, R25.reuse, R0, RZ, 0x3c, !PT ;  /* 0x0000000019187212 */ /* 0x040fe400078e3cff */
[----:B------:R-:W0:Y:S01]  /*0750*/  I2F.F64.S64 R14, R14 ;  /* 0x0000000e000e7312 */ /* 0x000e220000301c00 */
[----:B------:R-:W-:Y:S02]  /*0760*/  LEA.HI R25, R25, R18, RZ, 0x1 ;  /* 0x0000001219197211 */ /* 0x000fe400078f08ff */
[----:B------:R-:W-:-:S03]  /*0770*/  ISETP.GE.AND P1, PT, R24, RZ, PT ;  /* 0x000000ff1800720c */ /* 0x000fc60003f26270 */
[----:B------:R-:W-:Y:S01]  /*0780*/  @!P0 IMAD.MOV R25, RZ, RZ, -R25 ;  /* 0x000000ffff198224 */ /* 0x000fe200078e0a19 */
[----:B0-----:R-:W-:-:S10]  /*0790*/  DMUL R16, R14, UR6 ;  /* 0x000000060e107c28 */ /* 0x001fd40008000000 */
[----:B------:R-:W0:Y:S02]  /*07a0*/  F2F.F32.F64 R16, R16 ;  /* 0x0000001000107310 */ /* 0x000e240000301000 */
[----:B0-----:R-:W-:-:S07]  /*07b0*/  FSEL R18, -R16, R16, !P1 ;  /* 0x0000001010127208 */ /* 0x001fce0004800100 */
.L_x_8:
[----:B------:R-:W-:Y:S05]  /*07c0*/  BSYNC.RECONVERGENT B0 ;  /* 0x0000000000007941 */ /* 0x000fea0003800200 */
.L_x_7:
[----:B------:R-:W-:Y:S01]  /*07d0*/  LOP3.LUT R16, R25, 0x1, RZ, 0xc0, !PT ;  /* 0x0000000119107812 */ /* 0x000fe200078ec0ff */
[----:B------:R-:W-:Y:S02]  /*07e0*/  IMAD.MOV.U32 R14, RZ, RZ, 0x37cbac00 ;  /* 0x37cbac00ff0e7424 */ /* 0x000fe400078e00ff */
[----:B------:R-:W-:Y:S01]  /*07f0*/  FMUL R15, R18, R18 ;  /* 0x00000012120f7220 */ /* 0x000fe20000400000 */
[----:B------:R-:W-:Y:S01]  /*0800*/  IMAD.MOV.U32 R19, RZ, RZ, 0x3effffff ;  /* 0x3effffffff137424 */ /* 0x000fe200078e00ff */
[----:B------:R-:W-:Y:S01]  /*0810*/  ISETP.NE.U32.AND P0, PT, R16, 0x1, PT ;  /* 0x000000011000780c */ /* 0x000fe20003f05070 */
[----:B------:R-:W-:Y:S02]  /*0820*/  IMAD.MOV.U32 R16, RZ, RZ, 0x3d2aaabb ;  /* 0x3d2aaabbff107424 */ /* 0x000fe400078e00ff */
[----:B------:R-:W-:Y:S01]  /*0830*/  FFMA R14, R15, R14, -0.0013887860113754868507 ;  /* 0xbab607ed0f0e7423 */ /* 0x000fe2000000000e */
[----:B------:R-:W-:Y:S01]  /*0840*/  ISETP.NE.AND P2, PT, R9, RZ, PT ;  /* 0x000000ff0900720c */ /* 0x000fe20003f45270 */
[----:B------:R-:W-:Y:S01]  /*0850*/  BSSY.RECONVERGENT B0, `(.L_x_12) ;  /* 0x0000060000007945 */ /* 0x000fe20003800200 */
[----:B------:R-:W-:Y:S01]  /*0860*/  LOP3.LUT P1, RZ, R25, 0x2, RZ, 0xc0, !PT ;  /* 0x0000000219ff7812 */ /* 0x000fe2000782c0ff */
[----:B------:R-:W-:Y:S01]  /*0870*/  IMAD.MOV.U32 R25, RZ, RZ, R6 ;  /* 0x000000ffff197224 */ /* 0x000fe200078e0006 */
[----:B------:R-:W-:-:S02]  /*0880*/  FSEL R14, R14, -0.00019574658654164522886, !P0 ;  /* 0xb94d41530e0e7808 */ /* 0x000fc40004000000 */
[----:B------:R-:W-:Y:S02]  /*0890*/  FSEL R16, R16, 0.0083327032625675201416, !P0 ;  /* 0x3c0885e410107808 */ /* 0x000fe40004000000 */
[----:B------:R-:W-:Y:S01]  /*08a0*/  FSEL R24, R18, 1, P0 ;  /* 0x3f80000012187808 */ /* 0x000fe20000000000 */
[----:B------:R-:W-:Y:S01]  /*08b0*/  IMAD.MOV.U32 R18, RZ, RZ, R2 ;  /* 0x000000ffff127224 */ /* 0x000fe200078e0002 */
[----:B------:R-:W-:Y:S01]  /*08c0*/  FSEL R19, -R19, -0.16666662693023681641, !P0 ;  /* 0xbe2aaaa813137808 */ /* 0x000fe20004000100 */
[C---:B------:R-:W-:Y:S02]  /*08d0*/  FFMA R14, R15.reuse, R14, R16 ;  /* 0x0000000e0f0e7223 */ /* 0x040fe40000000010 */
[C---:B------:R-:W-:Y:S02]  /*08e0*/  FFMA R17, R15.reuse, R24, RZ ;  /* 0x000000180f117223 */ /* 0x040fe400000000ff */
[----:B------:R-:W-:-:S04]  /*08f0*/  FFMA R14, R15, R14, R19 ;  /* 0x0000000e0f0e7223 */ /* 0x000fc80000000013 */
[----:B------:R-:W-:-:S04]  /*0900*/  FFMA R24, R17, R14, R24 ;  /* 0x0000000e11187223 */ /* 0x000fc80000000018 */
[----:B------:R-:W-:Y:S01]  /*0910*/  @P1 FADD R24, RZ, -R24 ;  /* 0x80000018ff181221 */ /* 0x000fe20000000000 */
[----:B------:R-:W-:Y:S06]  /*0920*/  @P2 BRA `(.L_x_13) ;  /* 0x0000000400482947 */ /* 0x000fec0003800000 */
[----:B------:R-:W0:Y:S01]  /*0930*/  LDC.64 R14, c[0x4][RZ] ;  /* 0x01000000ff0e7b82 */ /* 0x000e220000000a00 */
[----:B------:R-:W-:Y:S01]  /*0940*/  IMAD.MOV.U32 R25, RZ, RZ, RZ ;  /* 0x000000ffff197224 */ /* 0x000fe200078e00ff */
[----:B------:R-:W-:Y:S01]  /*0950*/  MOV R27, RZ ;  /* 0x000000ff001b7202 */ /* 0x000fe20000000f00 */
[----:B------:R-:W-:-:S06]  /*0960*/  UMOV UR5, URZ ;  /* 0x000000ff00057c82 */ /* 0x000fcc0008000000 */
.L_x_14:
[----:B0-----:R-:W-:-:S06]  /*0970*/  IMAD.WIDE.U32 R16, R27, 0x4, R14 ;  /* 0x000000041b107825 */ /* 0x001fcc00078e000e */
[----:B------:R-:W2:Y:S01]  /*0980*/  LDG.E.CONSTANT R16, desc[UR8][R16.64] ;  /* 0x0000000810107981 */ /* 0x000ea2000c1e9900 */
[C---:B------:R-:W-:Y:S02]  /*0990*/  IMAD.SHL.U32 R26, R27.reuse, 0x4, RZ ;  /* 0x000000041b1a7824 */ /* 0x040fe400078e00ff */
[----:B------:R-:W-:-:S03]  /*09a0*/  VIADD R27, R27, 0x1 ;  /* 0x000000011b1b7836 */ /* 0x000fc60000000000 */
[C---:B------:R-:W-:Y:S02]  /*09b0*/  ISETP.EQ.AND P5, PT, R26.reuse, RZ, PT ;  /* 0x000000ff1a00720c */ /* 0x040fe40003fa2270 */
[C---:B------:R-:W-:Y:S02]  /*09c0*/  ISETP.EQ.AND P4, PT, R26.reuse, 0x4, PT ;  /* 0x000000041a00780c */ /* 0x040fe40003f82270 */
[C---:B------:R-:W-:Y:S02]  /*09d0*/  ISETP.EQ.AND P3, PT, R26.reuse, 0x8, PT ;  /* 0x000000081a00780c */ /* 0x040fe40003f62270 */
[C---:B------:R-:W-:Y:S02]  /*09e0*/  ISETP.EQ.AND P2, PT, R26.reuse, 0xc, PT ;  /* 0x0000000c1a00780c */ /* 0x040fe40003f42270 */
[----:B------:R-:W-:Y:S01]  /*09f0*/  ISETP.EQ.AND P1, PT, R26, 0x10, PT ;  /* 0x000000101a00780c */ /* 0x000fe20003f22270 */
[----:B--2---:R-:W-:-:S03]  /*0a00*/  IMAD.WIDE.U32 R18, R16, R5, RZ ;  /* 0x0000000510127225 */ /* 0x004fc600078e00ff */
[----:B------:R-:W-:-:S04]  /*0a10*/  IADD3 R18, P0, PT, R18, R25, RZ ;  /* 0x0000001912127210 */ /* 0x000fc80007f1e0ff */
[----:B------:R-:W-:Y:S01]  /*0a20*/  IADD3.X R25, PT, PT, R19, UR5, RZ, P0, !PT ;  /* 0x0000000513197c10 */ /* 0x000fe200087fe4ff */
[--C-:B------:R-:W-:Y:S01]  /*0a30*/  @P5 IMAD.MOV.U32 R10, RZ, RZ, R18.reuse ;  /* 0x000000ffff0a5224 */ /* 0x100fe200078e0012 */
[----:B------:R-:W-:Y:S01]  /*0a40*/  ISETP.NE.AND P5, PT, R27, 0x6, PT ;  /* 0x000000061b00780c */ /* 0x000fe20003fa5270 */
[--C-:B------:R-:W-:Y:S01]  /*0a50*/  @P4 IMAD.MOV.U32 R11, RZ, RZ, R18.reuse ;  /* 0x000000ffff0b4224 */ /* 0x100fe200078e0012 */
[----:B------:R-:W-:Y:S01]  /*0a60*/  ISETP.EQ.AND P0, PT, R26, 0x14, PT ;  /* 0x000000141a00780c */ /* 0x000fe20003f02270 */
[--C-:B------:R-:W-:Y:S02]  /*0a70*/  @P3 IMAD.MOV.U32 R20, RZ, RZ, R18.reuse ;  /* 0x000000ffff143224 */ /* 0x100fe400078e0012 */
[--C-:B------:R-:W-:Y:S02]  /*0a80*/  @P2 IMAD.MOV.U32 R21, RZ, RZ, R18.reuse ;  /* 0x000000ffff152224 */ /* 0x100fe400078e0012 */
[----:B------:R-:W-:-:S08]  /*0a90*/  @P1 IMAD.MOV.U32 R22, RZ, RZ, R18 ;  /* 0x000000ffff161224 */ /* 0x000fd000078e0012 */
[----:B------:R-:W-:Y:S01]  /*0aa0*/  @P0 MOV R23, R18 ;  /* 0x0000001200170202 */ /* 0x000fe20000000f00 */
[----:B------:R-:W-:Y:S06]  /*0ab0*/  @P5 BRA `(.L_x_14) ;  /* 0xfffffffc00ac5947 */ /* 0x000fec000383ffff */
        /* <DEDUP_REMOVED lines=39> */
.L_x_16:
[----:B------:R-:W-:Y:S05]  /*0d30*/  BSYNC.RECONVERGENT B1 ;  /* 0x0000000000017941 */ /* 0x000fea0003800200 */
.L_x_15:
        /* <DEDUP_REMOVED lines=17> */
.L_x_13:
[----:B------:R-:W-:Y:S05]  /*0e50*/  BSYNC.RECONVERGENT B0 ;  /* 0x0000000000007941 */ /* 0x000fea0003800200 */
.L_x_12:
[----:B------:R-:W-:Y:S02]  /*0e60*/  IMAD.MOV.U32 R14, RZ, RZ, 0x37cbac00 ;  /* 0x37cbac00ff0e7424 */ /* 0x000fe400078e00ff */
[----:B------:R-:W-:Y:S01]  /*0e70*/  FMUL R15, R18, R18 ;  /* 0x00000012120f7220 */ /* 0x000fe20000400000 */
[----:B------:R-:W-:Y:S01]  /*0e80*/  LOP3.LUT R16, R25, 0x1, RZ, 0xc0, !PT ;  /* 0x0000000119107812 */ /* 0x000fe200078ec0ff */
[----:B------:R-:W-:Y:S01]  /*0e90*/  IMAD.MOV.U32 R26, RZ, RZ, 0x3d2aaabb ;  /* 0x3d2aaabbff1a7424 */ /* 0x000fe200078e00ff */
[----:B------:R-:W-:Y:S01]  /*0ea0*/  UIADD3 UR4, UPT, UPT, UR4, 0x1, URZ ;  /* 0x0000000104047890 */ /* 0x000fe2000fffe0ff */
[----:B------:R-:W-:Y:S01]  /*0eb0*/  FFMA R14, R15, R14, -0.0013887860113754868507 ;  /* 0xbab607ed0f0e7423 */ /* 0x000fe2000000000e */
[----:B------:R-:W-:Y:S01]  /*0ec0*/  ISETP.NE.U32.AND P0, PT, R16, 0x1, PT ;  /* 0x000000011000780c */ /* 0x000fe20003f05070 */
[----:B------:R-:W-:Y:S01]  /*0ed0*/  VIADD R17, R25, 0x1 ;  /* 0x0000000119117836 */ /* 0x000fe20000000000 */
[----:B------:R-:W-:Y:S01]  /*0ee0*/  UISETP.NE.AND UP0, UPT, UR4, 0x3e8, UPT ;  /* 0x000003e80400788c */ /* 0x000fe2000bf05270 */
[----:B------:R-:W-:Y:S01]  /*0ef0*/  IMAD.MOV.U32 R19, RZ, RZ, 0x3effffff ;  /* 0x3effffffff137424 */ /* 0x000fe200078e00ff */
[----:B------:R-:W-:-:S02]  /*0f00*/  FSEL R16, R14, -0.00019574658654164522886, P0 ;  /* 0xb94d41530e107808 */ /* 0x000fc40000000000 */
[----:B------:R-:W-:Y:S02]  /*0f10*/  FSEL R26, R26, 0.0083327032625675201416, P0 ;  /* 0x3c0885e41a1a7808 */ /* 0x000fe40000000000 */
[----:B------:R-:W-:Y:S02]  /*0f20*/  LOP3.LUT P1, RZ, R17, 0x2, RZ, 0xc0, !PT ;  /* 0x0000000211ff7812 */ /* 0x000fe4000782c0ff */
[----:B------:R-:W-:Y:S01]  /*0f30*/  FSEL R14, R18, 1, !P0 ;  /* 0x3f800000120e7808 */ /* 0x000fe20004000000 */
[----:B------:R-:W-:Y:S01]  /*0f40*/  FFMA R16, R15, R16, R26 ;  /* 0x000000100f107223 */ /* 0x000fe2000000001a */
[----:B------:R-:W-:-:S03]  /*0f50*/  FSEL R19, -R19, -0.16666662693023681641, P0 ;  /* 0xbe2aaaa813137808 */ /* 0x000fc60000000100 */
[C---:B------:R-:W-:Y:S02]  /*0f60*/  FFMA R17, R15.reuse, R14, RZ ;  /* 0x0000000e0f117223 */ /* 0x040fe400000000ff */
[----:B------:R-:W-:-:S04]  /*0f70*/  FFMA R16, R15, R16, R19 ;  /* 0x000000100f107223 */ /* 0x000fc80000000013 */
[----:B------:R-:W-:-:S04]  /*0f80*/  FFMA R14, R17, R16, R14 ;  /* 0x00000010110e7223 */ /* 0x000fc8000000000e */
[----:B------:R-:W-:-:S04]  /*0f90*/  @P1 FADD R14, RZ, -R14 ;  /* 0x8000000eff0e1221 */ /* 0x000fc80000000000 */
[----:B------:R-:W-:Y:S01]  /*0fa0*/  FFMA R3, R24, R14, R3 ;  /* 0x0000000e18037223 */ /* 0x000fe20000000003 */
[----:B------:R-:W-:Y:S06]  /*0fb0*/  BRA.U UP0, `(.L_x_17) ;  /* 0xfffffff100947547 */ /* 0x000fec000b83ffff */
[----:B------:R-:W-:Y:S01]  /*0fc0*/  STG.E desc[UR8][R12.64], R3 ;  /* 0x000000030c007986 */ /* 0x000fe2000c101908 */
[----:B------:R-:W-:Y:S05]  /*0fd0*/  EXIT ;  /* 0x000000000000794d */ /* 0x000fea0003800000 */
.L_x_18:
        /* <DEDUP_REMOVED lines=10> */
.L_x_23:


//--------------------- .nv.global.init           --------------------------
	.section	.nv.global.init,"aw",@progbits
	.align	4
.nv.global.init:
	.type		__cudart_i2opi_f,@object
	.size		__cudart_i2opi_f,(.L_0 - __cudart_i2opi_f)
__cudart_i2opi_f:
        /*0000*/ 	.byte	0x41, 0x90, 0x43, 0x3c, 0x99, 0x95, 0x62, 0xdb, 0xc0, 0xdd, 0x34, 0xf5, 0xd1, 0x57, 0x27, 0xfc
        /*0010*/ 	.byte	0x29, 0x15, 0x44, 0x4e, 0x6e, 0x83, 0xf9, 0xa2
.L_0:


//--------------------- .nv.shared.reserved.0     --------------------------
	.section	.nv.shared.reserved.0,"aw",@nobits
	.weak		__nv_reservedSMEM_offset_0_alias
	.size		__nv_reservedSMEM_offset_0_alias, 0, 64
	.other		__nv_reservedSMEM_offset_0_alias,@"STO_CUDA_RESERVED_SHARED STV_DEFAULT"
__nv_reservedSMEM_offset_0_alias:
	.zero		0
	.zero		64


//--------------------- .nv.constant0._Z13atomic_stressPf --------------------------
	.section	.nv.constant0._Z13atomic_stressPf,"a",@progbits
	.sectionflags	@""
	.align	4
.nv.constant0._Z13atomic_stressPf:
	.zero		904


//--------------------- .nv.constant0._Z9xu_stressPf --------------------------
	.section	.nv.constant0._Z9xu_stressPf,"a",@progbits
	.sectionflags	@""
	.align	4
.nv.constant0._Z9xu_stressPf:
	.zero		904


//--------------------- .nv.constant0._Z16scheduler_stressPf --------------------------
	.section	.nv.constant0._Z16scheduler_stressPf,"a",@progbits
	.sectionflags	@""
	.align	4
.nv.constant0._Z16scheduler_stressPf:
	.zero		904


//--------------------- .nv.constant0._Z13memory_stressPf --------------------------
	.section	.nv.constant0._Z13memory_stressPf,"a",@progbits
	.sectionflags	@""
	.align	4
.nv.constant0._Z13memory_stressPf:
	.zero		904


//--------------------- .nv.constant0._Z14compute_stressPf --------------------------
	.section	.nv.constant0._Z14compute_stressPf,"a",@progbits
	.sectionflags	@""
	.align	4
.nv.constant0._Z14compute_stressPf:
	.zero		904


//--------------------- SYMBOLS --------------------------

	.type		.nv.reservedSmem.offset0,@object
	.size		.nv.reservedSmem.offset0,0x4
